//
// Generated by NVIDIA NVVM Compiler
//
// Compiler Build ID: CL-36424714
// Cuda compilation tools, release 13.0, V13.0.88
// Based on NVVM 20.0.0
//

.version 9.0
.target sm_100
.address_size 64

	// .globl	_Z6warmupv
.extern .func  (.param .b32 func_retval0) vprintf
(
	.param .b64 vprintf_param_0,
	.param .b64 vprintf_param_1
)
;
.global .align 1 .b8 $str[17] = {119, 97, 114, 109, 117, 112, 32, 99, 111, 109, 112, 108, 101, 116, 101, 10};
.extern .shared .align 16 .b8 sdata[];

.visible .entry _Z6warmupv()
{
	.reg .pred 	%p<2>;
	.reg .b32 	%r<8>;
	.reg .b64 	%rd<3>;

	mov.u32 	%r1, %ctaid.x;
	mov.u32 	%r2, %ntid.x;
	mul.lo.s32 	%r3, %r1, %r2;
	mov.u32 	%r4, %tid.x;
	neg.s32 	%r5, %r4;
	setp.ne.s32 	%p1, %r3, %r5;
	@%p1 bra 	$L__BB0_2;
	mov.u64 	%rd1, $str;
	cvta.global.u64 	%rd2, %rd1;
	{ // callseq 0, 0
	.param .b64 param0;
	st.param.b64 	[param0], %rd2;
	.param .b64 param1;
	st.param.b64 	[param1], 0;
	.param .b32 retval0;
	call.uni (retval0), 
	vprintf, 
	(
	param0, 
	param1
	);
	ld.param.b32 	%r6, [retval0];
	} // callseq 0
$L__BB0_2:
	ret;

}
	// .globl	_Z20max_value_with_indexPKiiP7MaxPair
.visible .entry _Z20max_value_with_indexPKiiP7MaxPair(
	.param .u64 .ptr .align 1 _Z20max_value_with_indexPKiiP7MaxPair_param_0,
	.param .u32 _Z20max_value_with_indexPKiiP7MaxPair_param_1,
	.param .u64 .ptr .align 1 _Z20max_value_with_indexPKiiP7MaxPair_param_2
)
{
	.reg .pred 	%p<7>;
	.reg .b32 	%r<21>;
	.reg .b64 	%rd<9>;

	ld.param.u64 	%rd1, [_Z20max_value_with_indexPKiiP7MaxPair_param_0];
	ld.param.u32 	%r10, [_Z20max_value_with_indexPKiiP7MaxPair_param_1];
	ld.param.u64 	%rd2, [_Z20max_value_with_indexPKiiP7MaxPair_param_2];
	mov.u32 	%r1, %ctaid.x;
	mov.u32 	%r20, %ntid.x;
	mov.u32 	%r3, %tid.x;
	mad.lo.s32 	%r4, %r1, %r20, %r3;
	setp.ge.s32 	%p1, %r4, %r10;
	shl.b32 	%r11, %r3, 3;
	mov.u32 	%r12, sdata;
	add.s32 	%r5, %r12, %r11;
	@%p1 bra 	$L__BB1_2;
	cvta.to.global.u64 	%rd3, %rd1;
	mul.wide.s32 	%rd4, %r4, 4;
	add.s64 	%rd5, %rd3, %rd4;
	ld.global.u32 	%r14, [%rd5];
	st.shared.v2.u32 	[%r5], {%r14, %r4};
	bra.uni 	$L__BB1_3;
$L__BB1_2:
	mov.b32 	%r13, -1;
	st.shared.u32 	[%r5], %r13;
$L__BB1_3:
	bar.sync 	0;
	setp.lt.u32 	%p2, %r20, 2;
	@%p2 bra 	$L__BB1_9;
$L__BB1_4:
	shr.u32 	%r7, %r20, 1;
	setp.ge.u32 	%p3, %r3, %r7;
	@%p3 bra 	$L__BB1_8;
	shl.b32 	%r15, %r7, 3;
	add.s32 	%r8, %r5, %r15;
	ld.shared.u32 	%r9, [%r8];
	ld.shared.u32 	%r16, [%r5];
	setp.le.s32 	%p4, %r9, %r16;
	@%p4 bra 	$L__BB1_7;
	ld.shared.u32 	%r17, [%r8+4];
	st.shared.v2.u32 	[%r5], {%r9, %r17};
$L__BB1_7:
	bar.sync 	0;
$L__BB1_8:
	setp.gt.u32 	%p5, %r20, 3;
	mov.u32 	%r20, %r7;
	@%p5 bra 	$L__BB1_4;
$L__BB1_9:
	setp.ne.s32 	%p6, %r3, 0;
	@%p6 bra 	$L__BB1_11;
	cvta.to.global.u64 	%rd6, %rd2;
	mul.wide.u32 	%rd7, %r1, 8;
	add.s64 	%rd8, %rd6, %rd7;
	ld.shared.v2.u32 	{%r18, %r19}, [sdata];
	st.global.u32 	[%rd8], %r18;
	st.global.u32 	[%rd8+4], %r19;
$L__BB1_11:
	ret;

}
	// .globl	_Z14max_num_unrollPKiiP7MaxPair
.visible .entry _Z14max_num_unrollPKiiP7MaxPair(
	.param .u64 .ptr .align 1 _Z14max_num_unrollPKiiP7MaxPair_param_0,
	.param .u32 _Z14max_num_unrollPKiiP7MaxPair_param_1,
	.param .u64 .ptr .align 1 _Z14max_num_unrollPKiiP7MaxPair_param_2
)
{
	.reg .pred 	%p<24>;
	.reg .b32 	%r<150>;
	.reg .b64 	%rd<15>;

	ld.param.u64 	%rd3, [_Z14max_num_unrollPKiiP7MaxPair_param_0];
	ld.param.u32 	%r80, [_Z14max_num_unrollPKiiP7MaxPair_param_1];
	ld.param.u64 	%rd2, [_Z14max_num_unrollPKiiP7MaxPair_param_2];
	cvta.to.global.u64 	%rd1, %rd3;
	mov.u32 	%r1, %tid.x;
	mov.u32 	%r2, %ctaid.x;
	mov.u32 	%r135, %ntid.x;
	mad.lo.s32 	%r126, %r2, %r135, %r1;
	mov.u32 	%r5, %nctaid.x;
	mul.lo.s32 	%r6, %r135, %r5;
	setp.ge.s32 	%p1, %r126, %r80;
	mov.b32 	%r134, -2147483648;
	mov.b32 	%r133, -1;
	@%p1 bra 	$L__BB2_7;
	add.s32 	%r118, %r126, %r6;
	max.s32 	%r86, %r80, %r118;
	setp.lt.s32 	%p2, %r118, %r80;
	selp.u32 	%r87, 1, 0, %p2;
	add.s32 	%r88, %r118, %r87;
	sub.s32 	%r89, %r86, %r88;
	div.u32 	%r90, %r89, %r6;
	add.s32 	%r91, %r90, %r87;
	add.s32 	%r8, %r91, 1;
	and.b32  	%r9, %r8, 3;
	setp.lt.u32 	%p3, %r91, 3;
	mov.b32 	%r133, -1;
	mov.b32 	%r134, -2147483648;
	@%p3 bra 	$L__BB2_4;
	and.b32  	%r94, %r8, -4;
	shl.b32 	%r95, %r5, 1;
	add.s32 	%r96, %r2, %r95;
	mad.lo.s32 	%r120, %r135, %r96, %r1;
	shl.b32 	%r11, %r6, 2;
	mad.lo.s32 	%r97, %r5, 3, %r2;
	mad.lo.s32 	%r119, %r135, %r97, %r1;
	neg.s32 	%r117, %r94;
	mov.b32 	%r133, -1;
	mov.b32 	%r134, -2147483648;
	mul.wide.s32 	%rd6, %r6, 4;
$L__BB2_3:
	mul.wide.s32 	%rd4, %r126, 4;
	add.s64 	%rd5, %rd1, %rd4;
	ld.global.nc.u32 	%r98, [%rd5];
	setp.gt.s32 	%p4, %r98, %r134;
	selp.b32 	%r99, %r126, %r133, %p4;
	max.s32 	%r100, %r98, %r134;
	add.s32 	%r101, %r126, %r6;
	add.s64 	%rd7, %rd5, %rd6;
	ld.global.nc.u32 	%r102, [%rd7];
	setp.gt.s32 	%p5, %r102, %r100;
	selp.b32 	%r103, %r118, %r99, %p5;
	max.s32 	%r104, %r102, %r100;
	add.s32 	%r105, %r101, %r6;
	add.s64 	%rd8, %rd7, %rd6;
	ld.global.nc.u32 	%r106, [%rd8];
	setp.gt.s32 	%p6, %r106, %r104;
	selp.b32 	%r107, %r120, %r103, %p6;
	max.s32 	%r108, %r106, %r104;
	add.s32 	%r109, %r105, %r6;
	add.s64 	%rd9, %rd8, %rd6;
	ld.global.nc.u32 	%r110, [%rd9];
	setp.gt.s32 	%p7, %r110, %r108;
	selp.b32 	%r133, %r119, %r107, %p7;
	max.s32 	%r134, %r110, %r108;
	add.s32 	%r126, %r109, %r6;
	add.s32 	%r120, %r120, %r11;
	add.s32 	%r119, %r119, %r11;
	add.s32 	%r118, %r118, %r11;
	add.s32 	%r117, %r117, 4;
	setp.ne.s32 	%p8, %r117, 0;
	@%p8 bra 	$L__BB2_3;
$L__BB2_4:
	setp.eq.s32 	%p9, %r9, 0;
	@%p9 bra 	$L__BB2_7;
	neg.s32 	%r129, %r9;
$L__BB2_6:
	.pragma "nounroll";
	mul.wide.s32 	%rd10, %r126, 4;
	add.s64 	%rd11, %rd1, %rd10;
	ld.global.nc.u32 	%r111, [%rd11];
	setp.gt.s32 	%p10, %r111, %r134;
	selp.b32 	%r133, %r126, %r133, %p10;
	max.s32 	%r134, %r111, %r134;
	add.s32 	%r126, %r126, %r6;
	add.s32 	%r129, %r129, 1;
	setp.ne.s32 	%p11, %r129, 0;
	@%p11 bra 	$L__BB2_6;
$L__BB2_7:
	shl.b32 	%r112, %r1, 3;
	mov.u32 	%r113, sdata;
	add.s32 	%r44, %r113, %r112;
	st.shared.v2.u32 	[%r44], {%r134, %r133};
	bar.sync 	0;
	setp.lt.u32 	%p12, %r135, 128;
	@%p12 bra 	$L__BB2_14;
$L__BB2_8:
	shr.u32 	%r46, %r135, 1;
	setp.ge.u32 	%p13, %r1, %r46;
	@%p13 bra 	$L__BB2_13;
	ld.shared.u32 	%r47, [%r44];
	shl.b32 	%r114, %r46, 3;
	add.s32 	%r48, %r44, %r114;
	ld.shared.u32 	%r137, [%r48];
	setp.le.s32 	%p14, %r137, %r47;
	@%p14 bra 	$L__BB2_11;
	ld.shared.u32 	%r136, [%r48+4];
	bra.uni 	$L__BB2_12;
$L__BB2_11:
	ld.shared.u32 	%r136, [%r44+4];
	mov.u32 	%r137, %r47;
$L__BB2_12:
	st.shared.v2.u32 	[%r44], {%r137, %r136};
$L__BB2_13:
	bar.sync 	0;
	setp.gt.u32 	%p15, %r135, 255;
	mov.u32 	%r135, %r46;
	@%p15 bra 	$L__BB2_8;
$L__BB2_14:
	setp.gt.u32 	%p16, %r1, 31;
	@%p16 bra 	$L__BB2_30;
	ld.shared.u32 	%r54, [%r44];
	ld.shared.u32 	%r140, [%r44+256];
	setp.le.s32 	%p17, %r140, %r54;
	@%p17 bra 	$L__BB2_17;
	ld.shared.u32 	%r141, [%r44+260];
	bra.uni 	$L__BB2_18;
$L__BB2_17:
	ld.shared.u32 	%r141, [%r44+4];
	mov.u32 	%r140, %r54;
$L__BB2_18:
	ld.shared.u32 	%r60, [%r44+128];
	setp.le.s32 	%p18, %r60, %r140;
	@%p18 bra 	$L__BB2_20;
	ld.shared.u32 	%r141, [%r44+132];
	mov.u32 	%r140, %r60;
$L__BB2_20:
	ld.shared.u32 	%r64, [%r44+64];
	setp.le.s32 	%p19, %r64, %r140;
	@%p19 bra 	$L__BB2_22;
	ld.shared.u32 	%r141, [%r44+68];
	mov.u32 	%r140, %r64;
$L__BB2_22:
	ld.shared.u32 	%r68, [%r44+32];
	setp.le.s32 	%p20, %r68, %r140;
	@%p20 bra 	$L__BB2_24;
	ld.shared.u32 	%r141, [%r44+36];
	mov.u32 	%r140, %r68;
$L__BB2_24:
	ld.shared.u32 	%r72, [%r44+16];
	setp.le.s32 	%p21, %r72, %r140;
	@%p21 bra 	$L__BB2_26;
	ld.shared.u32 	%r141, [%r44+20];
	mov.u32 	%r140, %r72;
$L__BB2_26:
	ld.shared.u32 	%r76, [%r44+8];
	setp.le.s32 	%p22, %r76, %r140;
	@%p22 bra 	$L__BB2_28;
	ld.shared.u32 	%r141, [%r44+12];
	mov.u32 	%r140, %r76;
$L__BB2_28:
	st.shared.v2.u32 	[%r44], {%r140, %r141};
	setp.ne.s32 	%p23, %r1, 0;
	@%p23 bra 	$L__BB2_30;
	cvta.to.global.u64 	%rd12, %rd2;
	mul.wide.u32 	%rd13, %r2, 8;
	add.s64 	%rd14, %rd12, %rd13;
	ld.shared.v2.u32 	{%r115, %r116}, [sdata];
	st.global.u32 	[%rd14], %r115;
	st.global.u32 	[%rd14+4], %r116;
$L__BB2_30:
	ret;

}


// ===== COMPILED SASS (sm_100) =====

	.target	sm_100

	.elftype	@"ET_EXEC"


//--------------------- .note.nv.tkinfo           --------------------------
	.section	.note.nv.tkinfo,"",@"SHT_NOTE"
	.sectionflags	@"SHF_NOTE_NV_TKINFO"
	.tkinfo
        /*0018*/ 	.word	0x00000002
        /*0030*/ 	.string	""
        /*0030*/ 	.string	"ptxas"
        /*0030*/ 	.string	"Cuda compilation tools, release 13.0, V13.0.88"
        /*0030*/ 	.string	"Build cuda_13.0.r13.0/compiler.36424714_0"
        /*0030*/ 	.string	"-arch sm_100 -m 64 "



//--------------------- .note.nv.cuinfo           --------------------------
	.section	.note.nv.cuinfo,"",@"SHT_NOTE"
	.sectionflags	@"SHF_NOTE_NV_CUINFO"
        /*0018*/ 	.short	0x0002
        /*001a*/ 	.short	0x0064
        /*001c*/ 	.short	0x0082
	.zero		2


//--------------------- .nv.info                  --------------------------
	.section	.nv.info,"",@"SHT_CUDA_INFO"
	.align	4


	//----- nvinfo : EIATTR_REGCOUNT
	.align		4
        /*0000*/ 	.byte	0x04, 0x2f
        /*0002*/ 	.short	(.L_2 - .L_1)
	.align		4
.L_1:
        /*0004*/ 	.word	index@(_Z6warmupv)
        /*0008*/ 	.word	0x00000018


	//----- nvinfo : EIATTR_FRAME_SIZE
	.align		4
.L_2:
        /*000c*/ 	.byte	0x04, 0x11
        /*000e*/ 	.short	(.L_4 - .L_3)
	.align		4
.L_3:
        /*0010*/ 	.word	index@(_Z6warmupv)
        /*0014*/ 	.word	0x00000000


	//----- nvinfo : EIATTR_REGCOUNT
	.align		4
.L_4:
        /*0018*/ 	.byte	0x04, 0x2f
        /*001a*/ 	.short	(.L_6 - .L_5)
	.align		4
.L_5:
        /*001c*/ 	.word	index@(_Z20max_value_with_indexPKiiP7MaxPair)
        /*0020*/ 	.word	0x0000000c


	//----- nvinfo : EIATTR_FRAME_SIZE
	.align		4
.L_6:
        /*0024*/ 	.byte	0x04, 0x11
        /*0026*/ 	.short	(.L_8 - .L_7)
	.align		4
.L_7:
        /*0028*/ 	.word	index@(_Z20max_value_with_indexPKiiP7MaxPair)
        /*002c*/ 	.word	0x00000000


	//----- nvinfo : EIATTR_REGCOUNT
	.align		4
.L_8:
        /*0030*/ 	.byte	0x04, 0x2f
        /*0032*/ 	.short	(.L_10 - .L_9)
	.align		4
.L_9:
        /*0034*/ 	.word	index@(_Z14max_num_unrollPKiiP7MaxPair)
        /*0038*/ 	.word	0x00000020


	//----- nvinfo : EIATTR_FRAME_SIZE
	.align		4
.L_10:
        /*003c*/ 	.byte	0x04, 0x11
        /*003e*/ 	.short	(.L_12 - .L_11)
	.align		4
.L_11:
        /*0040*/ 	.word	index@(_Z14max_num_unrollPKiiP7MaxPair)
        /*0044*/ 	.word	0x00000000


	//----- nvinfo : EIATTR_MIN_STACK_SIZE
	.align		4
.L_12:
        /*0048*/ 	.byte	0x04, 0x12
        /*004a*/ 	.short	(.L_14 - .L_13)
	.align		4
.L_13:
        /*004c*/ 	.word	index@(_Z14max_num_unrollPKiiP7MaxPair)
        /*0050*/ 	.word	0x00000000


	//----- nvinfo : EIATTR_MIN_STACK_SIZE
	.align		4
.L_14:
        /*0054*/ 	.byte	0x04, 0x12
        /*0056*/ 	.short	(.L_16 - .L_15)
	.align		4
.L_15:
        /*0058*/ 	.word	index@(_Z20max_value_with_indexPKiiP7MaxPair)
        /*005c*/ 	.word	0x00000000


	//----- nvinfo : EIATTR_MIN_STACK_SIZE
	.align		4
.L_16:
        /*0060*/ 	.byte	0x04, 0x12
        /*0062*/ 	.short	(.L_18 - .L_17)
	.align		4
.L_17:
        /*0064*/ 	.word	index@(_Z6warmupv)
        /*0068*/ 	.word	0x00000000
.L_18:


//--------------------- .nv.compat                --------------------------
	.section	.nv.compat,"",@"SHT_CUDA_COMPAT_INFO"
	.align	4
        /*0000*/ 	.byte	0x02, 0x09, 0x00, 0x00, 0x02, 0x02, 0x01, 0x00, 0x02, 0x05, 0x05, 0x00, 0x03, 0x07, 0x01, 0x01
        /*0010*/ 	.byte	0x02, 0x03, 0x00, 0x00, 0x02, 0x06, 0x01, 0x00, 0x04, 0x0b, 0x08, 0x00, 0x09, 0x00, 0x00, 0x00
        /*0020*/ 	.byte	0x00, 0x00, 0x00, 0x00


//--------------------- .nv.info._Z14max_num_unrollPKiiP7MaxPair --------------------------
	.section	.nv.info._Z14max_num_unrollPKiiP7MaxPair,"",@"SHT_CUDA_INFO"
	.sectionflags	@""
	.align	4


	//----- nvinfo : EIATTR_CUDA_API_VERSION
	.align		4
        /*0000*/ 	.byte	0x04, 0x37
        /*0002*/ 	.short	(.L_20 - .L_19)
.L_19:
        /*0004*/ 	.word	0x00000082


	//----- nvinfo : EIATTR_KPARAM_INFO
	.align		4
.L_20:
        /*0008*/ 	.byte	0x04, 0x17
        /*000a*/ 	.short	(.L_22 - .L_21)
.L_21:
        /*000c*/ 	.word	0x00000000
        /*0010*/ 	.short	0x0002
        /*0012*/ 	.short	0x0010
        /*0014*/ 	.byte	0x00, 0xf5, 0x21, 0x00


	//----- nvinfo : EIATTR_KPARAM_INFO
	.align		4
.L_22:
        /*0018*/ 	.byte	0x04, 0x17
        /*001a*/ 	.short	(.L_24 - .L_23)
.L_23:
        /*001c*/ 	.word	0x00000000
        /*0020*/ 	.short	0x0001
        /*0022*/ 	.short	0x0008
        /*0024*/ 	.byte	0x00, 0xf0, 0x11, 0x00


	//----- nvinfo : EIATTR_KPARAM_INFO
	.align		4
.L_24:
        /*0028*/ 	.byte	0x04, 0x17
        /*002a*/ 	.short	(.L_26 - .L_25)
.L_25:
        /*002c*/ 	.word	0x00000000
        /*0030*/ 	.short	0x0000
        /*0032*/ 	.short	0x0000
        /*0034*/ 	.byte	0x00, 0xf5, 0x21, 0x00


	//----- nvinfo : EIATTR_SPARSE_MMA_MASK
	.align		4
.L_26:
        /*0038*/ 	.byte	0x03, 0x50
        /*003a*/ 	.short	0x0000


	//----- nvinfo : EIATTR_MAXREG_COUNT
	.align		4
        /*003c*/ 	.byte	0x03, 0x1b
        /*003e*/ 	.short	0x00ff


	//----- nvinfo : EIATTR_NUM_BARRIERS
	.align		4
        /*0040*/ 	.byte	0x02, 0x4c
        /*0042*/ 	.byte	0x01
	.zero		1


	//----- nvinfo : EIATTR_MERCURY_ISA_VERSION
	.align		4
        /*0044*/ 	.byte	0x03, 0x5f
        /*0046*/ 	.short	0x0101


	//----- nvinfo : EIATTR_VRC_CTA_INIT_COUNT
	.align		4
        /*0048*/ 	.byte	0x02, 0x4a
	.zero		1
	.zero		1


	//----- nvinfo : EIATTR_EXIT_INSTR_OFFSETS
	.align		4
        /*004c*/ 	.byte	0x04, 0x1c
        /*004e*/ 	.short	(.L_28 - .L_27)


	//   ....[0]....
.L_27:
        /*0050*/ 	.word	0x000012c0


	//   ....[1]....
        /*0054*/ 	.word	0x00001480


	//   ....[2]....
        /*0058*/ 	.word	0x00001510


	//----- nvinfo : EIATTR_CRS_STACK_SIZE
	.align		4
.L_28:
        /*005c*/ 	.byte	0x04, 0x1e
        /*005e*/ 	.short	(.L_30 - .L_29)
.L_29:
        /*0060*/ 	.word	0x00000000


	//----- nvinfo : EIATTR_CBANK_PARAM_SIZE
	.align		4
.L_30:
        /*0064*/ 	.byte	0x03, 0x19
        /*0066*/ 	.short	0x0018


	//----- nvinfo : EIATTR_PARAM_CBANK
	.align		4
        /*0068*/ 	.byte	0x04, 0x0a
        /*006a*/ 	.short	(.L_32 - .L_31)
	.align		4
.L_31:
        /*006c*/ 	.word	index@(.nv.constant0._Z14max_num_unrollPKiiP7MaxPair)
        /*0070*/ 	.short	0x0380
        /*0072*/ 	.short	0x0018


	//----- nvinfo : EIATTR_SW_WAR
	.align		4
.L_32:
        /*0074*/ 	.byte	0x04, 0x36
        /*0076*/ 	.short	(.L_34 - .L_33)
.L_33:
        /*0078*/ 	.word	0x00000008
.L_34:


//--------------------- .nv.info._Z20max_value_with_indexPKiiP7MaxPair --------------------------
	.section	.nv.info._Z20max_value_with_indexPKiiP7MaxPair,"",@"SHT_CUDA_INFO"
	.sectionflags	@""
	.align	4


	//----- nvinfo : EIATTR_CUDA_API_VERSION
	.align		4
        /*0000*/ 	.byte	0x04, 0x37
        /*0002*/ 	.short	(.L_36 - .L_35)
.L_35:
        /*0004*/ 	.word	0x00000082


	//----- nvinfo : EIATTR_KPARAM_INFO
	.align		4
.L_36:
        /*0008*/ 	.byte	0x04, 0x17
        /*000a*/ 	.short	(.L_38 - .L_37)
.L_37:
        /*000c*/ 	.word	0x00000000
        /*0010*/ 	.short	0x0002
        /*0012*/ 	.short	0x0010
        /*0014*/ 	.byte	0x00, 0xf5, 0x21, 0x00


	//----- nvinfo : EIATTR_KPARAM_INFO
	.align		4
.L_38:
        /*0018*/ 	.byte	0x04, 0x17
        /*001a*/ 	.short	(.L_40 - .L_39)
.L_39:
        /*001c*/ 	.word	0x00000000
        /*0020*/ 	.short	0x0001
        /*0022*/ 	.short	0x0008
        /*0024*/ 	.byte	0x00, 0xf0, 0x11, 0x00


	//----- nvinfo : EIATTR_KPARAM_INFO
	.align		4
.L_40:
        /*0028*/ 	.byte	0x04, 0x17
        /*002a*/ 	.short	(.L_42 - .L_41)
.L_41:
        /*002c*/ 	.word	0x00000000
        /*0030*/ 	.short	0x0000
        /*0032*/ 	.short	0x0000
        /*0034*/ 	.byte	0x00, 0xf5, 0x21, 0x00


	//----- nvinfo : EIATTR_SPARSE_MMA_MASK
	.align		4
.L_42:
        /*0038*/ 	.byte	0x03, 0x50
        /*003a*/ 	.short	0x0000


	//----- nvinfo : EIATTR_MAXREG_COUNT
	.align		4
        /*003c*/ 	.byte	0x03, 0x1b
        /*003e*/ 	.short	0x00ff


	//----- nvinfo : EIATTR_NUM_BARRIERS
	.align		4
        /*0040*/ 	.byte	0x02, 0x4c
        /*0042*/ 	.byte	0x01
	.zero		1


	//----- nvinfo : EIATTR_MERCURY_ISA_VERSION
	.align		4
        /*0044*/ 	.byte	0x03, 0x5f
        /*0046*/ 	.short	0x0101


	//----- nvinfo : EIATTR_VRC_CTA_INIT_COUNT
	.align		4
        /*0048*/ 	.byte	0x02, 0x4a
	.zero		1
	.zero		1


	//----- nvinfo : EIATTR_EXIT_INSTR_OFFSETS
	.align		4
        /*004c*/ 	.byte	0x04, 0x1c
        /*004e*/ 	.short	(.L_44 - .L_43)


	//   ....[0]....
.L_43:
        /*0050*/ 	.word	0x00000260


	//   ....[1]....
        /*0054*/ 	.word	0x000002f0


	//----- nvinfo : EIATTR_CRS_STACK_SIZE
	.align		4
.L_44:
        /*0058*/ 	.byte	0x04, 0x1e
        /*005a*/ 	.short	(.L_46 - .L_45)
.L_45:
        /*005c*/ 	.word	0x00000000


	//----- nvinfo : EIATTR_CBANK_PARAM_SIZE
	.align		4
.L_46:
        /*0060*/ 	.byte	0x03, 0x19
        /*0062*/ 	.short	0x0018


	//----- nvinfo : EIATTR_PARAM_CBANK
	.align		4
        /*0064*/ 	.byte	0x04, 0x0a
        /*0066*/ 	.short	(.L_48 - .L_47)
	.align		4
.L_47:
        /*0068*/ 	.word	index@(.nv.constant0._Z20max_value_with_indexPKiiP7MaxPair)
        /*006c*/ 	.short	0x0380
        /*006e*/ 	.short	0x0018


	//----- nvinfo : EIATTR_SW_WAR
	.align		4
.L_48:
        /*0070*/ 	.byte	0x04, 0x36
        /*0072*/ 	.short	(.L_50 - .L_49)
.L_49:
        /*0074*/ 	.word	0x00000008
.L_50:


//--------------------- .nv.info._Z6warmupv       --------------------------
	.section	.nv.info._Z6warmupv,"",@"SHT_CUDA_INFO"
	.sectionflags	@""
	.align	4


	//----- nvinfo : EIATTR_CUDA_API_VERSION
	.align		4
        /*0000*/ 	.byte	0x04, 0x37
        /*0002*/ 	.short	(.L_52 - .L_51)
.L_51:
        /*0004*/ 	.word	0x00000082


	//----- nvinfo : EIATTR_SPARSE_MMA_MASK
	.align		4
.L_52:
        /*0008*/ 	.byte	0x03, 0x50
        /*000a*/ 	.short	0x0000


	//----- nvinfo : EIATTR_MAXREG_COUNT
	.align		4
        /*000c*/ 	.byte	0x03, 0x1b
        /*000e*/ 	.short	0x00ff


	//----- nvinfo : EIATTR_EXTERNS
	.align		4
        /*0010*/ 	.byte	0x04, 0x0f
        /*0012*/ 	.short	(.L_54 - .L_53)


	//   ....[0]....
	.align		4
.L_53:
        /*0014*/ 	.word	index@(vprintf)


	//----- nvinfo : EIATTR_MERCURY_ISA_VERSION
	.align		4
.L_54:
        /*0018*/ 	.byte	0x03, 0x5f
        /*001a*/ 	.short	0x0101


	//----- nvinfo : EIATTR_VRC_CTA_INIT_COUNT
	.align		4
        /*001c*/ 	.byte	0x02, 0x4a
	.zero		1
	.zero		1


	//----- nvinfo : EIATTR_SYSCALL_OFFSETS
	.align		4
        /*0020*/ 	.byte	0x04, 0x46
        /*0022*/ 	.short	(.L_56 - .L_55)


	//   ....[0]....
.L_55:
        /*0024*/ 	.word	0x000000f0


	//----- nvinfo : EIATTR_EXIT_INSTR_OFFSETS
	.align		4
.L_56:
        /*0028*/ 	.byte	0x04, 0x1c
        /*002a*/ 	.short	(.L_58 - .L_57)


	//   ....[0]....
.L_57:
        /*002c*/ 	.word	0x00000070


	//   ....[1]....
        /*0030*/ 	.word	0x00000100


	//----- nvinfo : EIATTR_CRS_STACK_SIZE
	.align		4
.L_58:
        /*0034*/ 	.byte	0x04, 0x1e
        /*0036*/ 	.short	(.L_60 - .L_59)
.L_59:
        /*0038*/ 	.word	0x00000000


	//----- nvinfo : EIATTR_SW_WAR
	.align		4
.L_60:
        /*003c*/ 	.byte	0x04, 0x36
        /*003e*/ 	.short	(.L_62 - .L_61)
.L_61:
        /*0040*/ 	.word	0x00000008
.L_62:


//--------------------- .nv.callgraph             --------------------------
	.section	.nv.callgraph,"",@"SHT_CUDA_CALLGRAPH"
	.align	4
	.sectionentsize	8
	.align		4
        /*0000*/ 	.word	0x00000000
	.align		4
        /*0004*/ 	.word	0xffffffff
	.align		4
        /*0008*/ 	.word	index@(_Z6warmupv)
	.align		4
        /*000c*/ 	.word	index@(vprintf)
	.align		4
        /*0010*/ 	.word	0x00000000
	.align		4
        /*0014*/ 	.word	0xfffffffe
	.align		4
        /*0018*/ 	.word	0x00000000
	.align		4
        /*001c*/ 	.word	0xfffffffd
	.align		4
        /*0020*/ 	.word	0x00000000
	.align		4
        /*0024*/ 	.word	0xfffffffc


//--------------------- .nv.constant4             --------------------------
	.section	.nv.constant4,"a",@progbits
	.align	8
	.align		8
.nv.constant4:
        /*0000*/ 	.dword	$str
	.align		8
        /*0008*/ 	.dword	vprintf


//--------------------- .text._Z14max_num_unrollPKiiP7MaxPair --------------------------
	.section	.text._Z14max_num_unrollPKiiP7MaxPair,"ax",@progbits
	.align	128
        .global         _Z14max_num_unrollPKiiP7MaxPair
        .type           _Z14max_num_unrollPKiiP7MaxPair,@function
        .size           _Z14max_num_unrollPKiiP7MaxPair,(.L_x_23 - _Z14max_num_unrollPKiiP7MaxPair)
        .other          _Z14max_num_unrollPKiiP7MaxPair,@"STO_CUDA_ENTRY STV_DEFAULT"
_Z14max_num_unrollPKiiP7MaxPair:
.text._Z14max_num_unrollPKiiP7MaxPair:
[----:B------:R-:W-:Y:S01]  /*0000*/  LDC R1, c[0x0][0x37c] ;  /* 0x0000df00ff017b82 */ /* 0x000fe20000000800 */
[----:B------:R-:W0:Y:S01]  /*0010*/  S2R R0, SR_TID.X ;  /* 0x0000000000007919 */ /* 0x000e220000002100 */
[----:B------:R-:W1:Y:S06]  /*0020*/  LDCU UR4, c[0x0][0x360] ;  /* 0x00006c00ff0477ac */ /* 0x000e6c0008000800 */
[----:B------:R-:W2:Y:S01]  /*0030*/  LDC R2, c[0x0][0x370] ;  /* 0x0000dc00ff027b82 */ /* 0x000ea20000000800 */
[----:B------:R-:W-:Y:S01]  /*0040*/  BSSY.RECONVERGENT B2, `(.L_x_0) ;  /* 0x000010d000027945 */ /* 0x000fe20003800200 */
[----:B------:R-:W0:Y:S01]  /*0050*/  S2R R3, SR_CTAID.X ;  /* 0x0000000000037919 */ /* 0x000e220000002500 */
[----:B------:R-:W3:Y:S01]  /*0060*/  LDCU UR5, c[0x0][0x388] ;  /* 0x00007100ff0577ac */ /* 0x000ee20008000800 */
[----:B------:R-:W-:-:S02]  /*0070*/  IMAD.MOV.U32 R16, RZ, RZ, -0x80000000 ;  /* 0x80000000ff107424 */ /* 0x000fc400078e00ff */
[----:B------:R-:W-:Y:S01]  /*0080*/  IMAD.MOV.U32 R17, RZ, RZ, -0x1 ;  /* 0xffffffffff117424 */ /* 0x000fe200078e00ff */
[----:B------:R-:W4:Y:S01]  /*0090*/  LDCU.64 UR6, c[0x0][0x358] ;  /* 0x00006b00ff0677ac */ /* 0x000f220008000a00 */
[----:B-1----:R-:W-:Y:S02]  /*00a0*/  IMAD.U32 R5, RZ, RZ, UR4 ;  /* 0x00000004ff057e24 */ /* 0x002fe4000f8e00ff */
[----:B0-----:R-:W-:-:S05]  /*00b0*/  IMAD R27, R3, UR4, R0 ;  /* 0x00000004031b7c24 */ /* 0x001fca000f8e0200 */
[----:B---3--:R-:W-:-:S13]  /*00c0*/  ISETP.GE.AND P0, PT, R27, UR5, PT ;  /* 0x000000051b007c0c */ /* 0x008fda000bf06270 */
[----:B--2-4-:R-:W-:Y:S05]  /*00d0*/  @P0 BRA `(.L_x_1) ;  /* 0x00000010000c0947 */ /* 0x014fea0003800000 */
[----:B------:R-:W-:Y:S01]  /*00e0*/  IMAD R7, R2, UR4, RZ ;  /* 0x0000000402077c24 */ /* 0x000fe2000f8e02ff */
[----:B------:R-:W-:Y:S01]  /*00f0*/  BSSY.RECONVERGENT B1, `(.L_x_2) ;  /* 0x00000f4000017945 */ /* 0x000fe20003800200 */
[----:B------:R-:W-:Y:S02]  /*0100*/  IMAD.MOV.U32 R17, RZ, RZ, -0x1 ;  /* 0xffffffffff117424 */ /* 0x000fe400078e00ff */
[----:B------:R-:W0:Y:S01]  /*0110*/  I2F.U32.RP R6, R7 ;  /* 0x0000000700067306 */ /* 0x000e220000209000 */
[C---:B------:R-:W-:Y:S01]  /*0120*/  IMAD.IADD R10, R7.reuse, 0x1, R27 ;  /* 0x00000001070a7824 */ /* 0x040fe200078e021b */
[----:B------:R-:W-:Y:S01]  /*0130*/  ISETP.NE.U32.AND P2, PT, R7, RZ, PT ;  /* 0x000000ff0700720c */ /* 0x000fe20003f45070 */
[----:B------:R-:W-:Y:S02]  /*0140*/  IMAD.MOV R13, RZ, RZ, -R7 ;  /* 0x000000ffff0d7224 */ /* 0x000fe400078e0a07 */
[----:B------:R-:W-:Y:S01]  /*0150*/  IMAD.MOV.U32 R16, RZ, RZ, -0x80000000 ;  /* 0x80000000ff107424 */ /* 0x000fe200078e00ff */
[----:B------:R-:W-:-:S02]  /*0160*/  ISETP.GE.AND P0, PT, R10, UR5, PT ;  /* 0x000000050a007c0c */ /* 0x000fc4000bf06270 */
[----:B------:R-:W-:Y:S02]  /*0170*/  VIMNMX R11, PT, PT, R10, UR5, !PT ;  /* 0x000000050a0b7c48 */ /* 0x000fe4000ffe0100 */
[----:B------:R-:W-:Y:S01]  /*0180*/  SEL R4, RZ, 0x1, P0 ;  /* 0x00000001ff047807 */ /* 0x000fe20000000000 */
[----:B0-----:R-:W0:Y:S02]  /*0190*/  MUFU.RCP R6, R6 ;  /* 0x0000000600067308 */ /* 0x001e240000001000 */
[----:B0-----:R-:W-:Y:S01]  /*01a0*/  VIADD R8, R6, 0xffffffe ;  /* 0x0ffffffe06087836 */ /* 0x001fe20000000000 */
[----:B------:R-:W-:-:S05]  /*01b0*/  IADD3 R6, PT, PT, R11, -R10, -R4 ;  /* 0x8000000a0b067210 */ /* 0x000fca0007ffe804 */
[----:B------:R0:W1:Y:S02]  /*01c0*/  F2I.FTZ.U32.TRUNC.NTZ R9, R8 ;  /* 0x0000000800097305 */ /* 0x000064000021f000 */
[----:B0-----:R-:W-:Y:S02]  /*01d0*/  IMAD.MOV.U32 R8, RZ, RZ, RZ ;  /* 0x000000ffff087224 */ /* 0x001fe400078e00ff */
[----:B-1----:R-:W-:-:S04]  /*01e0*/  IMAD R13, R13, R9, RZ ;  /* 0x000000090d0d7224 */ /* 0x002fc800078e02ff */
[----:B------:R-:W-:-:S06]  /*01f0*/  IMAD.HI.U32 R9, R9, R13, R8 ;  /* 0x0000000d09097227 */ /* 0x000fcc00078e0008 */
[----:B------:R-:W-:-:S04]  /*0200*/  IMAD.HI.U32 R9, R9, R6, RZ ;  /* 0x0000000609097227 */ /* 0x000fc800078e00ff */
[----:B------:R-:W-:-:S04]  /*0210*/  IMAD.MOV R8, RZ, RZ, -R9 ;  /* 0x000000ffff087224 */ /* 0x000fc800078e0a09 */
[----:B------:R-:W-:-:S05]  /*0220*/  IMAD R6, R7, R8, R6 ;  /* 0x0000000807067224 */ /* 0x000fca00078e0206 */
[----:B------:R-:W-:-:S13]  /*0230*/  ISETP.GE.U32.AND P0, PT, R6, R7, PT ;  /* 0x000000070600720c */ /* 0x000fda0003f06070 */
[----:B------:R-:W-:Y:S02]  /*0240*/  @P0 IMAD.IADD R6, R6, 0x1, -R7 ;  /* 0x0000000106060824 */ /* 0x000fe400078e0a07 */
[----:B------:R-:W-:-:S03]  /*0250*/  @P0 VIADD R9, R9, 0x1 ;  /* 0x0000000109090836 */ /* 0x000fc60000000000 */
[----:B------:R-:W-:-:S13]  /*0260*/  ISETP.GE.U32.AND P1, PT, R6, R7, PT ;  /* 0x000000070600720c */ /* 0x000fda0003f26070 */
[----:B------:R-:W-:Y:S01]  /*0270*/  @P1 VIADD R9, R9, 0x1 ;  /* 0x0000000109091836 */ /* 0x000fe20000000000 */
[----:B------:R-:W-:-:S05]  /*0280*/  @!P2 LOP3.LUT R9, RZ, R7, RZ, 0x33, !PT ;  /* 0x00000007ff09a212 */ /* 0x000fca00078e33ff */
[----:B------:R-:W-:-:S05]  /*0290*/  IMAD.IADD R4, R4, 0x1, R9 ;  /* 0x0000000104047824 */ /* 0x000fca00078e0209 */
[C---:B------:R-:W-:Y:S01]  /*02a0*/  ISETP.GE.U32.AND P0, PT, R4.reuse, 0x3, PT ;  /* 0x000000030400780c */ /* 0x040fe20003f06070 */
[----:B------:R-:W-:-:S05]  /*02b0*/  VIADD R4, R4, 0x1 ;  /* 0x0000000104047836 */ /* 0x000fca0000000000 */
[----:B------:R-:W-:-:S07]  /*02c0*/  LOP3.LUT R6, R4, 0x3, RZ, 0xc0, !PT ;  /* 0x0000000304067812 */ /* 0x000fce00078ec0ff */
[----:B------:R-:W-:Y:S05]  /*02d0*/  @!P0 BRA `(.L_x_3) ;  /* 0x0000000c00548947 */ /* 0x000fea0003800000 */
[----:B------:R-:W-:Y:S01]  /*02e0*/  LOP3.LUT R11, R4, 0xfffffffc, RZ, 0xc0, !PT ;  /* 0xfffffffc040b7812 */ /* 0x000fe200078ec0ff */
[----:B------:R-:W0:Y:S01]  /*02f0*/  LDC.64 R12, c[0x0][0x380] ;  /* 0x0000e000ff0c7b82 */ /* 0x000e220000000a00 */
[C-C-:B------:R-:W-:Y:S01]  /*0300*/  IMAD R28, R2.reuse, 0x2, R3.reuse ;  /* 0x00000002021c7824 */ /* 0x140fe200078e0203 */
[----:B------:R-:W-:Y:S01]  /*0310*/  BSSY.RELIABLE B0, `(.L_x_4) ;  /* 0x00000b5000007945 */ /* 0x000fe20003800100 */
[----:B------:R-:W-:Y:S02]  /*0320*/  IMAD R2, R2, 0x3, R3 ;  /* 0x0000000302027824 */ /* 0x000fe400078e0203 */
[----:B------:R-:W-:Y:S02]  /*0330*/  IMAD.MOV R11, RZ, RZ, -R11 ;  /* 0x000000ffff0b7224 */ /* 0x000fe400078e0a0b */
[----:B------:R-:W-:Y:S02]  /*0340*/  IMAD.MOV.U32 R17, RZ, RZ, -0x1 ;  /* 0xffffffffff117424 */ /* 0x000fe400078e00ff */
[----:B------:R-:W-:Y:S01]  /*0350*/  IMAD.MOV.U32 R16, RZ, RZ, -0x80000000 ;  /* 0x80000000ff107424 */ /* 0x000fe200078e00ff */
[----:B------:R-:W-:Y:S01]  /*0360*/  ISETP.GE.AND P0, PT, R11, RZ, PT ;  /* 0x000000ff0b00720c */ /* 0x000fe20003f06270 */
[----:B------:R-:W-:-:S02]  /*0370*/  IMAD R28, R5, R28, R0 ;  /* 0x0000001c051c7224 */ /* 0x000fc400078e0200 */
[----:B------:R-:W-:-:S10]  /*0380*/  IMAD R26, R5, R2, R0 ;  /* 0x00000002051a7224 */ /* 0x000fd400078e0200 */
[----:B------:R-:W-:Y:S05]  /*0390*/  @P0 BRA `(.L_x_5) ;  /* 0x0000000800b00947 */ /* 0x000fea0003800000 */
[----:B------:R-:W-:Y:S01]  /*03a0*/  IMAD.MOV R2, RZ, RZ, -R11 ;  /* 0x000000ffff027224 */ /* 0x000fe200078e0a0b */
[----:B------:R-:W-:Y:S01]  /*03b0*/  BSSY.RECONVERGENT B3, `(.L_x_6) ;  /* 0x000006d000037945 */ /* 0x000fe20003800200 */
[----:B------:R-:W-:-:S03]  /*03c0*/  PLOP3.LUT P0, PT, PT, PT, PT, 0x80, 0x8 ;  /* 0x000000000008781c */ /* 0x000fc60003f0f070 */
[----:B------:R-:W-:-:S13]  /*03d0*/  ISETP.GT.AND P1, PT, R2, 0xc, PT ;  /* 0x0000000c0200780c */ /* 0x000fda0003f24270 */
[----:B------:R-:W-:Y:S05]  /*03e0*/  @!P1 BRA `(.L_x_7) ;  /* 0x0000000400a49947 */ /* 0x000fea0003800000 */
[----:B------:R-:W1:Y:S01]  /*03f0*/  LDC.64 R14, c[0x0][0x380] ;  /* 0x0000e000ff0e7b82 */ /* 0x000e620000000a00 */
[----:B------:R-:W-:-:S13]  /*0400*/  PLOP3.LUT P0, PT, PT, PT, PT, 0x8, 0x80 ;  /* 0x000000000080781c */ /* 0x000fda0003f0e170 */
.L_x_8:
[----:B-1----:R-:W-:-:S05]  /*0410*/  IMAD.WIDE R18, R27, 0x4, R14 ;  /* 0x000000041b127825 */ /* 0x002fca00078e020e */
[----:B------:R1:W2:Y:S01]  /*0420*/  LDG.E.CONSTANT R29, desc[UR6][R18.64] ;  /* 0x00000006121d7981 */ /* 0x0002a2000c1e9900 */
[----:B------:R-:W-:-:S04]  /*0430*/  IMAD.WIDE R8, R7, 0x4, R18 ;  /* 0x0000000407087825 */ /* 0x000fc800078e0212 */
[C---:B------:R-:W-:Y:S02]  /*0440*/  IMAD.WIDE R22, R7.reuse, 0x4, R8 ;  /* 0x0000000407167825 */ /* 0x040fe400078e0208 */
[----:B------:R-:W3:Y:S01]  /*0450*/  LDG.E.CONSTANT R9, desc[UR6][R8.64] ;  /* 0x0000000608097981 */ /* 0x000ee2000c1e9900 */
[----:B------:R-:W-:-:S03]  /*0460*/  IADD3 R4, PT, PT, R7, R27, R7 ;  /* 0x0000001b07047210 */ /* 0x000fc60007ffe007 */
[----:B------:R-:W4:Y:S01]  /*0470*/  LDG.E.CONSTANT R2, desc[UR6][R22.64] ;  /* 0x0000000616027981 */ /* 0x000f22000c1e9900 */
[C---:B------:R-:W-:Y:S01]  /*0480*/  IMAD.WIDE R24, R7.reuse, 0x4, R22 ;  /* 0x0000000407187825 */ /* 0x040fe200078e0216 */
[----:B------:R-:W-:-:S05]  /*0490*/  IADD3 R4, PT, PT, R7, R4, R7 ;  /* 0x0000000407047210 */ /* 0x000fca0007ffe007 */
[----:B------:R-:W5:Y:S01]  /*04a0*/  LDG.E.CONSTANT R24, desc[UR6][R24.64] ;  /* 0x0000000618187981 */ /* 0x000f62000c1e9900 */
[----:B------:R-:W-:-:S05]  /*04b0*/  IMAD.WIDE R20, R4, 0x4, R14 ;  /* 0x0000000404147825 */ /* 0x000fca00078e020e */
[----:B------:R0:W5:Y:S01]  /*04c0*/  LDG.E.CONSTANT R8, desc[UR6][R20.64] ;  /* 0x0000000614087981 */ /* 0x000162000c1e9900 */
[----:B-1----:R-:W-:-:S05]  /*04d0*/  IMAD.WIDE R18, R7, 0x4, R20 ;  /* 0x0000000407127825 */ /* 0x002fca00078e0214 */
[----:B------:R-:W5:Y:S01]  /*04e0*/  LDG.E.CONSTANT R25, desc[UR6][R18.64] ;  /* 0x0000000612197981 */ /* 0x000f62000c1e9900 */
[----:B0-----:R-:W-:-:S05]  /*04f0*/  IMAD.WIDE R20, R7, 0x4, R18 ;  /* 0x0000000407147825 */ /* 0x001fca00078e0212 */
[----:B------:R0:W5:Y:S01]  /*0500*/  LDG.E.CONSTANT R18, desc[UR6][R20.64] ;  /* 0x0000000614127981 */ /* 0x000162000c1e9900 */
[----:B------:R-:W-:-:S06]  /*0510*/  IMAD.WIDE R22, R7, 0x4, R20 ;  /* 0x0000000407167825 */ /* 0x000fcc00078e0214 */
[----:B------:R-:W5:Y:S01]  /*0520*/  LDG.E.CONSTANT R22, desc[UR6][R22.64] ;  /* 0x0000000616167981 */ /* 0x000f62000c1e9900 */
[CC--:B--2---:R-:W-:Y:S02]  /*0530*/  ISETP.GT.AND P1, PT, R29.reuse, R16.reuse, PT ;  /* 0x000000101d00720c */ /* 0x0c4fe40003f24270 */
[----:B------:R-:W-:Y:S02]  /*0540*/  VIMNMX R16, PT, PT, R29, R16, !PT ;  /* 0x000000101d107248 */ /* 0x000fe40007fe0100 */
[--C-:B------:R-:W-:Y:S02]  /*0550*/  IADD3 R29, PT, PT, R7, R4, R7.reuse ;  /* 0x00000004071d7210 */ /* 0x100fe40007ffe007 */
[----:B------:R-:W-:Y:S02]  /*0560*/  SEL R27, R27, R17, P1 ;  /* 0x000000111b1b7207 */ /* 0x000fe40000800000 */
[----:B------:R-:W-:Y:S02]  /*0570*/  IADD3 R29, PT, PT, R7, R29, R7 ;  /* 0x0000001d071d7210 */ /* 0x000fe40007ffe007 */
[----:B---3--:R-:W-:-:S02]  /*0580*/  ISETP.GT.AND P1, PT, R9, R16, PT ;  /* 0x000000100900720c */ /* 0x008fc40003f24270 */
[----:B------:R-:W-:Y:S01]  /*0590*/  VIMNMX R9, PT, PT, R16, R9, !PT ;  /* 0x0000000910097248 */ /* 0x000fe20007fe0100 */
[----:B------:R-:W-:-:S03]  /*05a0*/  IMAD.WIDE R16, R29, 0x4, R14 ;  /* 0x000000041d107825 */ /* 0x000fc600078e020e */
[----:B----4-:R-:W-:Y:S02]  /*05b0*/  ISETP.GT.AND P2, PT, R2, R9, PT ;  /* 0x000000090200720c */ /* 0x010fe40003f44270 */
[----:B------:R-:W-:Y:S02]  /*05c0*/  VIMNMX R9, PT, PT, R9, R2, !PT ;  /* 0x0000000209097248 */ /* 0x000fe40007fe0100 */
[----:B------:R1:W2:Y:S01]  /*05d0*/  LDG.E.CONSTANT R2, desc[UR6][R16.64] ;  /* 0x0000000610027981 */ /* 0x0002a2000c1e9900 */
[----:B0-----:R-:W-:Y:S01]  /*05e0*/  IMAD.WIDE R20, R7, 0x4, R16 ;  /* 0x0000000407147825 */ /* 0x001fe200078e0210 */
[----:B------:R-:W-:Y:S02]  /*05f0*/  SEL R27, R10, R27, P1 ;  /* 0x0000001b0a1b7207 */ /* 0x000fe40000800000 */
[----:B-----5:R-:W-:Y:S02]  /*0600*/  ISETP.GT.AND P3, PT, R24, R9, PT ;  /* 0x000000091800720c */ /* 0x020fe40003f64270 */
[----:B------:R0:W3:Y:S01]  /*0610*/  LDG.E.CONSTANT R19, desc[UR6][R20.64] ;  /* 0x0000000614137981 */ /* 0x0000e2000c1e9900 */
[----:B------:R-:W-:-:S02]  /*0620*/  VIMNMX R9, PT, PT, R9, R24, !PT ;  /* 0x0000001809097248 */ /* 0x000fc40007fe0100 */
[C---:B-1----:R-:W-:Y:S02]  /*0630*/  IADD3 R16, PT, PT, R7.reuse, R29, R7 ;  /* 0x0000001d07107210 */ /* 0x042fe40007ffe007 */
[----:B------:R-:W-:Y:S01]  /*0640*/  SEL R17, R28, R27, P2 ;  /* 0x0000001b1c117207 */ /* 0x000fe20001000000 */
[----:B0-----:R-:W-:Y:S01]  /*0650*/  IMAD.WIDE R20, R7, 0x4, R20 ;  /* 0x0000000407147825 */ /* 0x001fe200078e0214 */
[----:B------:R-:W-:Y:S02]  /*0660*/  ISETP.GT.AND P1, PT, R8, R9, PT ;  /* 0x000000090800720c */ /* 0x000fe40003f24270 */
[----:B------:R-:W-:Y:S02]  /*0670*/  VIMNMX R24, PT, PT, R9, R8, !PT ;  /* 0x0000000809187248 */ /* 0x000fe40007fe0100 */
[C---:B------:R-:W-:Y:S01]  /*0680*/  IADD3 R27, PT, PT, R7.reuse, R16, R7 ;  /* 0x00000010071b7210 */ /* 0x040fe20007ffe007 */
[----:B------:R-:W-:Y:S01]  /*0690*/  IMAD.WIDE R8, R7, 0x4, R20 ;  /* 0x0000000407087825 */ /* 0x000fe200078e0214 */
[----:B------:R-:W-:Y:S01]  /*06a0*/  SEL R17, R26, R17, P3 ;  /* 0x000000111a117207 */ /* 0x000fe20001800000 */
[----:B------:R0:W4:Y:S03]  /*06b0*/  LDG.E.CONSTANT R23, desc[UR6][R20.64] ;  /* 0x0000000614177981 */ /* 0x000126000c1e9900 */
[----:B------:R-:W-:Y:S01]  /*06c0*/  SEL R4, R4, R17, P1 ;  /* 0x0000001104047207 */ /* 0x000fe20000800000 */
[----:B------:R-:W-:Y:S01]  /*06d0*/  IMAD.WIDE R16, R27, 0x4, R14 ;  /* 0x000000041b107825 */ /* 0x000fe200078e020e */
[----:B------:R-:W5:Y:S01]  /*06e0*/  LDG.E.CONSTANT R8, desc[UR6][R8.64] ;  /* 0x0000000608087981 */ /* 0x000f62000c1e9900 */
[----:B------:R-:W-:-:S02]  /*06f0*/  ISETP.GT.AND P3, PT, R25, R24, PT ;  /* 0x000000181900720c */ /* 0x000fc40003f64270 */
[----:B0-----:R-:W-:Y:S01]  /*0700*/  VIMNMX R21, PT, PT, R24, R25, !PT ;  /* 0x0000001918157248 */ /* 0x001fe20007fe0100 */
[----:B------:R-:W-:Y:S01]  /*0710*/  IMAD.WIDE R24, R7, 0x4, R16 ;  /* 0x0000000407187825 */ /* 0x000fe200078e0210 */
[----:B------:R0:W5:Y:S02]  /*0720*/  LDG.E.CONSTANT R9, desc[UR6][R16.64] ;  /* 0x0000000610097981 */ /* 0x000164000c1e9900 */
[----:B------:R-:W-:Y:S02]  /*0730*/  ISETP.GT.AND P4, PT, R18, R21, PT ;  /* 0x000000151200720c */ /* 0x000fe40003f84270 */
[----:B0-----:R-:W-:Y:S02]  /*0740*/  VIMNMX R17, PT, PT, R21, R18, !PT ;  /* 0x0000001215117248 */ /* 0x001fe40007fe0100 */
[----:B------:R-:W5:Y:S01]  /*0750*/  LDG.E.CONSTANT R18, desc[UR6][R24.64] ;  /* 0x0000000618127981 */ /* 0x000f62000c1e9900 */
[----:B------:R-:W-:Y:S01]  /*0760*/  IMAD.WIDE R20, R7, 0x4, R24 ;  /* 0x0000000407147825 */ /* 0x000fe200078e0218 */
[----:B------:R-:W-:-:S02]  /*0770*/  ISETP.GT.AND P2, PT, R22, R17, PT ;  /* 0x000000111600720c */ /* 0x000fc40003f44270 */
[----:B------:R-:W-:Y:S02]  /*0780*/  VIMNMX R17, PT, PT, R17, R22, !PT ;  /* 0x0000001611117248 */ /* 0x000fe40007fe0100 */
[----:B------:R0:W5:Y:S02]  /*0790*/  LDG.E.CONSTANT R22, desc[UR6][R20.64] ;  /* 0x0000000614167981 */ /* 0x000164000c1e9900 */
[----:B0-----:R-:W-:-:S06]  /*07a0*/  IMAD.WIDE R20, R7, 0x4, R20 ;  /* 0x0000000407147825 */ /* 0x001fcc00078e0214 */
[----:B------:R-:W5:Y:S01]  /*07b0*/  LDG.E.CONSTANT R20, desc[UR6][R20.64] ;  /* 0x0000000614147981 */ /* 0x000f62000c1e9900 */
[C---:B------:R-:W-:Y:S02]  /*07c0*/  IMAD R10, R7.reuse, 0x4, R10 ;  /* 0x00000004070a7824 */ /* 0x040fe400078e020a */
[C---:B------:R-:W-:Y:S02]  /*07d0*/  IMAD R28, R7.reuse, 0x4, R28 ;  /* 0x00000004071c7824 */ /* 0x040fe400078e021c */
[----:B------:R-:W-:Y:S02]  /*07e0*/  IMAD R26, R7, 0x4, R26 ;  /* 0x00000004071a7824 */ /* 0x000fe400078e021a */
[----:B------:R-:W-:Y:S01]  /*07f0*/  VIADD R11, R11, 0x10 ;  /* 0x000000100b0b7836 */ /* 0x000fe20000000000 */
[----:B--2---:R-:W-:Y:S02]  /*0800*/  ISETP.GT.AND P1, PT, R2, R17, PT ;  /* 0x000000110200720c */ /* 0x004fe40003f24270 */
[----:B------:R-:W-:-:S02]  /*0810*/  VIMNMX R2, PT, PT, R17, R2, !PT ;  /* 0x0000000211027248 */ /* 0x000fc40007fe0100 */
[----:B------:R-:W-:-:S04]  /*0820*/  SEL R17, R10, R4, P3 ;  /* 0x000000040a117207 */ /* 0x000fc80001800000 */
[----:B------:R-:W-:Y:S02]  /*0830*/  SEL R17, R28, R17, P4 ;  /* 0x000000111c117207 */ /* 0x000fe40002000000 */
[----:B---3--:R-:W-:Y:S02]  /*0840*/  ISETP.GT.AND P3, PT, R19, R2, PT ;  /* 0x000000021300720c */ /* 0x008fe40003f64270 */
[----:B------:R-:W-:Y:S02]  /*0850*/  VIMNMX R4, PT, PT, R2, R19, !PT ;  /* 0x0000001302047248 */ /* 0x000fe40007fe0100 */
[----:B------:R-:W-:Y:S01]  /*0860*/  SEL R2, R26, R17, P2 ;  /* 0x000000111a027207 */ /* 0x000fe20001000000 */
[----:B------:R-:W-:-:S03]  /*0870*/  IMAD R10, R7, 0x4, R10 ;  /* 0x00000004070a7824 */ /* 0x000fc600078e020a */
[----:B------:R-:W-:Y:S01]  /*0880*/  SEL R29, R29, R2, P1 ;  /* 0x000000021d1d7207 */ /* 0x000fe20000800000 */
[----:B------:R-:W-:-:S03]  /*0890*/  IMAD R28, R7, 0x4, R28 ;  /* 0x00000004071c7824 */ /* 0x000fc600078e021c */
[----:B------:R-:W-:Y:S02]  /*08a0*/  SEL R29, R10, R29, P3 ;  /* 0x0000001d0a1d7207 */ /* 0x000fe40001800000 */
[----:B----4-:R-:W-:Y:S02]  /*08b0*/  VIMNMX R17, PT, PT, R4, R23, !PT ;  /* 0x0000001704117248 */ /* 0x010fe40007fe0100 */
[----:B------:R-:W-:Y:S01]  /*08c0*/  ISETP.GT.AND P1, PT, R23, R4, PT ;  /* 0x000000041700720c */ /* 0x000fe20003f24270 */
[----:B------:R-:W-:Y:S01]  /*08d0*/  IMAD R26, R7, 0x4, R26 ;  /* 0x00000004071a7824 */ /* 0x000fe200078e021a */
[----:B-----5:R-:W-:Y:S02]  /*08e0*/  VIMNMX R2, PT, PT, R17, R8, !PT ;  /* 0x0000000811027248 */ /* 0x020fe40007fe0100 */
[----:B------:R-:W-:Y:S02]  /*08f0*/  ISETP.GT.AND P2, PT, R8, R17, PT ;  /* 0x000000110800720c */ /* 0x000fe40003f44270 */
[----:B------:R-:W-:Y:S01]  /*0900*/  SEL R29, R28, R29, P1 ;  /* 0x0000001d1c1d7207 */ /* 0x000fe20000800000 */
[----:B------:R-:W-:Y:S01]  /*0910*/  IMAD R10, R7, 0x4, R10 ;  /* 0x00000004070a7824 */ /* 0x000fe200078e020a */
[----:B------:R-:W-:-:S02]  /*0920*/  VIMNMX R19, PT, PT, R2, R9, !PT ;  /* 0x0000000902137248 */ /* 0x000fc40007fe0100 */
[----:B------:R-:W-:Y:S02]  /*0930*/  ISETP.GT.AND P3, PT, R9, R2, PT ;  /* 0x000000020900720c */ /* 0x000fe40003f64270 */
[----:B------:R-:W-:-:S04]  /*0940*/  SEL R2, R26, R29, P2 ;  /* 0x0000001d1a027207 */ /* 0x000fc80001000000 */
[----:B------:R-:W-:Y:S02]  /*0950*/  SEL R9, R27, R2, P3 ;  /* 0x000000021b097207 */ /* 0x000fe40001800000 */
[----:B------:R-:W-:Y:S02]  /*0960*/  ISETP.GT.AND P1, PT, R18, R19, PT ;  /* 0x000000131200720c */ /* 0x000fe40003f24270 */
[----:B------:R-:W-:Y:S02]  /*0970*/  VIMNMX R17, PT, PT, R19, R18, !PT ;  /* 0x0000001213117248 */ /* 0x000fe40007fe0100 */
[----:B------:R-:W-:Y:S02]  /*0980*/  SEL R9, R10, R9, P1 ;  /* 0x000000090a097207 */ /* 0x000fe40000800000 */
[----:B------:R-:W-:Y:S01]  /*0990*/  ISETP.GE.AND P1, PT, R11, -0xc, PT ;  /* 0xfffffff40b00780c */ /* 0x000fe20003f26270 */
[----:B------:R-:W-:Y:S01]  /*09a0*/  IMAD R28, R7, 0x4, R28 ;  /* 0x00000004071c7824 */ /* 0x000fe200078e021c */
[----:B------:R-:W-:-:S02]  /*09b0*/  ISETP.GT.AND P2, PT, R22, R17, PT ;  /* 0x000000111600720c */ /* 0x000fc40003f44270 */
[----:B------:R-:W-:Y:S01]  /*09c0*/  VIMNMX R17, PT, PT, R17, R22, !PT ;  /* 0x0000001611117248 */ /* 0x000fe20007fe0100 */
[C---:B------:R-:W-:Y:S01]  /*09d0*/  IMAD R26, R7.reuse, 0x4, R26 ;  /* 0x00000004071a7824 */ /* 0x040fe200078e021a */
[----:B------:R-:W-:Y:S02]  /*09e0*/  SEL R9, R28, R9, P2 ;  /* 0x000000091c097207 */ /* 0x000fe40001000000 */
[C---:B------:R-:W-:Y:S01]  /*09f0*/  IADD3 R2, PT, PT, R7.reuse, R27, R7 ;  /* 0x0000001b07027210 */ /* 0x040fe20007ffe007 */
[C---:B------:R-:W-:Y:S02]  /*0a00*/  IMAD R10, R7.reuse, 0x4, R10 ;  /* 0x00000004070a7824 */ /* 0x040fe400078e020a */
[----:B------:R-:W-:Y:S01]  /*0a10*/  IMAD R28, R7, 0x4, R28 ;  /* 0x00000004071c7824 */ /* 0x000fe200078e021c */
[----:B------:R-:W-:Y:S02]  /*0a20*/  ISETP.GT.AND P3, PT, R20, R17, PT ;  /* 0x000000111400720c */ /* 0x000fe40003f64270 */
[----:B------:R-:W-:-:S02]  /*0a30*/  VIMNMX R16, PT, PT, R17, R20, !PT ;  /* 0x0000001411107248 */ /* 0x000fc40007fe0100 */
[----:B------:R-:W-:Y:S01]  /*0a40*/  SEL R17, R26, R9, P3 ;  /* 0x000000091a117207 */ /* 0x000fe20001800000 */
[C---:B------:R-:W-:Y:S01]  /*0a50*/  IMAD R26, R7.reuse, 0x4, R26 ;  /* 0x00000004071a7824 */ /* 0x040fe200078e021a */
[----:B------:R-:W-:Y:S01]  /*0a60*/  IADD3 R27, PT, PT, R7, R2, R7 ;  /* 0x00000002071b7210 */ /* 0x000fe20007ffe007 */
[----:B------:R-:W-:Y:S06]  /*0a70*/  @!P1 BRA `(.L_x_8) ;  /* 0xfffffff800649947 */ /* 0x000fec000383ffff */
.L_x_7:
[----:B------:R-:W-:Y:S05]  /*0a80*/  BSYNC.RECONVERGENT B3 ;  /* 0x0000000000037941 */ /* 0x000fea0003800200 */
.L_x_6:
[----:B------:R-:W-:Y:S01]  /*0a90*/  IMAD.MOV R2, RZ, RZ, -R11 ;  /* 0x000000ffff027224 */ /* 0x000fe200078e0a0b */
[----:B------:R-:W-:Y:S04]  /*0aa0*/  BSSY.RECONVERGENT B3, `(.L_x_9) ;  /* 0x0000038000037945 */ /* 0x000fe80003800200 */
[----:B------:R-:W-:-:S13]  /*0ab0*/  ISETP.GT.AND P1, PT, R2, 0x4, PT ;  /* 0x000000040200780c */ /* 0x000fda0003f24270 */
[----:B------:R-:W-:Y:S05]  /*0ac0*/  @!P1 BRA `(.L_x_10) ;  /* 0x0000000000d49947 */ /* 0x000fea0003800000 */
[----:B------:R-:W1:Y:S01]  /*0ad0*/  LDC.64 R8, c[0x0][0x380] ;  /* 0x0000e000ff087b82 */ /* 0x000e620000000a00 */
[----:B------:R-:W-:-:S04]  /*0ae0*/  IADD3 R2, PT, PT, R7, R27, R7 ;  /* 0x0000001b07027210 */ /* 0x000fc80007ffe007 */
[----:B------:R-:W-:Y:S01]  /*0af0*/  IADD3 R2, PT, PT, R7, R2, R7 ;  /* 0x0000000207027210 */ /* 0x000fe20007ffe007 */
[----:B-1----:R-:W-:-:S04]  /*0b00*/  IMAD.WIDE R24, R27, 0x4, R8 ;  /* 0x000000041b187825 */ /* 0x002fc800078e0208 */
[C---:B------:R-:W-:Y:S02]  /*0b10*/  IMAD.WIDE R22, R7.reuse, 0x4, R24 ;  /* 0x0000000407167825 */ /* 0x040fe400078e0218 */
[----:B------:R-:W2:Y:S02]  /*0b20*/  LDG.E.CONSTANT R25, desc[UR6][R24.64] ;  /* 0x0000000618197981 */ /* 0x000ea4000c1e9900 */
[----:B------:R-:W-:Y:S02]  /*0b30*/  IMAD.WIDE R20, R7, 0x4, R22 ;  /* 0x0000000407147825 */ /* 0x000fe400078e0216 */
[----:B------:R-:W3:Y:S02]  /*0b40*/  LDG.E.CONSTANT R22, desc[UR6][R22.64] ;  /* 0x0000000616167981 */ /* 0x000ee4000c1e9900 */
[----:B------:R-:W-:-:S04]  /*0b50*/  IMAD.WIDE R8, R2, 0x4, R8 ;  /* 0x0000000402087825 */ /* 0x000fc800078e0208 */
[C---:B------:R-:W-:Y:S01]  /*0b60*/  IMAD.WIDE R18, R7.reuse, 0x4, R20 ;  /* 0x0000000407127825 */ /* 0x040fe200078e0214 */
[----:B------:R1:W4:Y:S04]  /*0b70*/  LDG.E.CONSTANT R4, desc[UR6][R8.64] ;  /* 0x0000000608047981 */ /* 0x000328000c1e9900 */
[----:B------:R-:W5:Y:S01]  /*0b80*/  LDG.E.CONSTANT R20, desc[UR6][R20.64] ;  /* 0x0000000614147981 */ /* 0x000f62000c1e9900 */
[----:B------:R-:W-:-:S03]  /*0b90*/  IMAD.WIDE R14, R7, 0x4, R8 ;  /* 0x00000004070e7825 */ /* 0x000fc600078e0208 */
[----:B------:R-:W4:Y:S01]  /*0ba0*/  LDG.E.CONSTANT R18, desc[UR6][R18.64] ;  /* 0x0000000612127981 */ /* 0x000f22000c1e9900 */
[----:B-1----:R-:W-:-:S03]  /*0bb0*/  IMAD.WIDE R8, R7, 0x4, R14 ;  /* 0x0000000407087825 */ /* 0x002fc600078e020e */
[----:B------:R1:W4:Y:S04]  /*0bc0*/  LDG.E.CONSTANT R29, desc[UR6][R14.64] ;  /* 0x000000060e1d7981 */ /* 0x000328000c1e9900 */
[----:B------:R0:W4:Y:S01]  /*0bd0*/  LDG.E.CONSTANT R24, desc[UR6][R8.64] ;  /* 0x0000000608187981 */ /* 0x000122000c1e9900 */
[----:B-1----:R-:W-:-:S05]  /*0be0*/  IMAD.WIDE R14, R7, 0x4, R8 ;  /* 0x00000004070e7825 */ /* 0x002fca00078e0208 */
[----:B------:R-:W4:Y:S01]  /*0bf0*/  LDG.E.CONSTANT R23, desc[UR6][R14.64] ;  /* 0x000000060e177981 */ /* 0x000f22000c1e9900 */
[----:B------:R-:W-:Y:S01]  /*0c00*/  VIADD R11, R11, 0x8 ;  /* 0x000000080b0b7836 */ /* 0x000fe20000000000 */
[----:B--2---:R-:W-:Y:S02]  /*0c10*/  ISETP.GT.AND P0, PT, R25, R16, PT ;  /* 0x000000101900720c */ /* 0x004fe40003f04270 */
[----:B------:R-:W-:Y:S02]  /*0c20*/  VIMNMX R19, PT, PT, R16, R25, !PT ;  /* 0x0000001910137248 */ /* 0x000fe40007fe0100 */
[----:B------:R-:W-:Y:S02]  /*0c30*/  SEL R17, R27, R17, P0 ;  /* 0x000000111b117207 */ /* 0x000fe40000000000 */
[----:B---3--:R-:W-:Y:S02]  /*0c40*/  VIMNMX R21, PT, PT, R19, R22, !PT ;  /* 0x0000001613157248 */ /* 0x008fe40007fe0100 */
[----:B------:R-:W-:-:S04]  /*0c50*/  ISETP.GT.AND P0, PT, R22, R19, PT ;  /* 0x000000131600720c */ /* 0x000fc80003f04270 */
[----:B------:R-:W-:Y:S02]  /*0c60*/  SEL R17, R10, R17, P0 ;  /* 0x000000110a117207 */ /* 0x000fe40000000000 */
[----:B-----5:R-:W-:Y:S02]  /*0c70*/  VIMNMX R25, PT, PT, R21, R20, !PT ;  /* 0x0000001415197248 */ /* 0x020fe40007fe0100 */
[----:B------:R-:W-:Y:S02]  /*0c80*/  ISETP.GT.AND P1, PT, R20, R21, PT ;  /* 0x000000151400720c */ /* 0x000fe40003f24270 */
[----:B----4-:R-:W-:Y:S02]  /*0c90*/  VIMNMX R19, PT, PT, R25, R18, !PT ;  /* 0x0000001219137248 */ /* 0x010fe40007fe0100 */
[----:B------:R-:W-:Y:S02]  /*0ca0*/  ISETP.GT.AND P0, PT, R18, R25, PT ;  /* 0x000000191200720c */ /* 0x000fe40003f04270 */
[----:B------:R-:W-:-:S02]  /*0cb0*/  SEL R17, R28, R17, P1 ;  /* 0x000000111c117207 */ /* 0x000fc40000800000 */
[----:B0-----:R-:W-:Y:S02]  /*0cc0*/  VIMNMX R8, PT, PT, R19, R4, !PT ;  /* 0x0000000413087248 */ /* 0x001fe40007fe0100 */
[----:B------:R-:W-:Y:S02]  /*0cd0*/  ISETP.GT.AND P1, PT, R4, R19, PT ;  /* 0x000000130400720c */ /* 0x000fe40003f24270 */
[----:B------:R-:W-:Y:S01]  /*0ce0*/  SEL R17, R26, R17, P0 ;  /* 0x000000111a117207 */ /* 0x000fe20000000000 */
[----:B------:R-:W-:Y:S01]  /*0cf0*/  IMAD R10, R7, 0x4, R10 ;  /* 0x00000004070a7824 */ /* 0x000fe200078e020a */
[----:B------:R-:W-:Y:S02]  /*0d00*/  VIMNMX R9, PT, PT, R8, R29, !PT ;  /* 0x0000001d08097248 */ /* 0x000fe40007fe0100 */
[----:B------:R-:W-:Y:S02]  /*0d10*/  ISETP.GT.AND P2, PT, R29, R8, PT ;  /* 0x000000081d00720c */ /* 0x000fe40003f44270 */
[----:B------:R-:W-:Y:S01]  /*0d20*/  SEL R17, R2, R17, P1 ;  /* 0x0000001102117207 */ /* 0x000fe20000800000 */
[----:B------:R-:W-:Y:S01]  /*0d30*/  IMAD R28, R7, 0x4, R28 ;  /* 0x00000004071c7824 */ /* 0x000fe200078e021c */
[----:B------:R-:W-:-:S02]  /*0d40*/  VIMNMX R16, PT, PT, R9, R24, !PT ;  /* 0x0000001809107248 */ /* 0x000fc40007fe0100 */
[----:B------:R-:W-:Y:S02]  /*0d50*/  ISETP.GT.AND P3, PT, R24, R9, PT ;  /* 0x000000091800720c */ /* 0x000fe40003f64270 */
[----:B------:R-:W-:Y:S01]  /*0d60*/  SEL R17, R10, R17, P2 ;  /* 0x000000110a117207 */ /* 0x000fe20001000000 */
[----:B------:R-:W-:Y:S01]  /*0d70*/  IMAD R26, R7, 0x4, R26 ;  /* 0x00000004071a7824 */ /* 0x000fe200078e021a */
[----:B------:R-:W-:Y:S02]  /*0d80*/  ISETP.GT.AND P1, PT, R23, R16, PT ;  /* 0x000000101700720c */ /* 0x000fe40003f24270 */
[----:B------:R-:W-:Y:S02]  /*0d90*/  SEL R17, R28, R17, P3 ;  /* 0x000000111c117207 */ /* 0x000fe40001800000 */
[C---:B------:R-:W-:Y:S01]  /*0da0*/  IADD3 R2, PT, PT, R7.reuse, R2, R7 ;  /* 0x0000000207027210 */ /* 0x040fe20007ffe007 */
[C---:B------:R-:W-:Y:S01]  /*0db0*/  IMAD R10, R7.reuse, 0x4, R10 ;  /* 0x00000004070a7824 */ /* 0x040fe200078e020a */
[----:B------:R-:W-:Y:S01]  /*0dc0*/  SEL R17, R26, R17, P1 ;  /* 0x000000111a117207 */ /* 0x000fe20000800000 */
[C---:B------:R-:W-:Y:S01]  /*0dd0*/  IMAD R28, R7.reuse, 0x4, R28 ;  /* 0x00000004071c7824 */ /* 0x040fe200078e021c */
[----:B------:R-:W-:Y:S01]  /*0de0*/  VIMNMX R16, PT, PT, R16, R23, !PT ;  /* 0x0000001710107248 */ /* 0x000fe20007fe0100 */
[----:B------:R-:W-:Y:S01]  /*0df0*/  IMAD R26, R7, 0x4, R26 ;  /* 0x00000004071a7824 */ /* 0x000fe200078e021a */
[----:B------:R-:W-:-:S02]  /*0e00*/  PLOP3.LUT P0, PT, PT, PT, PT, 0x8, 0x80 ;  /* 0x000000000080781c */ /* 0x000fc40003f0e170 */
[----:B------:R-:W-:-:S11]  /*0e10*/  IADD3 R27, PT, PT, R7, R2, R7 ;  /* 0x00000002071b7210 */ /* 0x000fd60007ffe007 */
.L_x_10:
[----:B------:R-:W-:Y:S05]  /*0e20*/  BSYNC.RECONVERGENT B3 ;  /* 0x0000000000037941 */ /* 0x000fea0003800200 */
.L_x_9:
[----:B------:R-:W-:-:S13]  /*0e30*/  ISETP.NE.OR P0, PT, R11, RZ, P0 ;  /* 0x000000ff0b00720c */ /* 0x000fda0000705670 */
[----:B------:R-:W-:Y:S05]  /*0e40*/  @!P0 BREAK.RELIABLE B0 ;  /* 0x0000000000008942 */ /* 0x000fea0003800100 */
[----:B------:R-:W-:Y:S05]  /*0e50*/  @!P0 BRA `(.L_x_3) ;  /* 0x0000000000748947 */ /* 0x000fea0003800000 */
.L_x_5:
[----:B------:R-:W-:Y:S05]  /*0e60*/  BSYNC.RELIABLE B0 ;  /* 0x0000000000007941 */ /* 0x000fea0003800100 */
.L_x_4:
[----:B0-----:R-:W-:-:S04]  /*0e70*/  IMAD.WIDE R20, R27, 0x4, R12 ;  /* 0x000000041b147825 */ /* 0x001fc800078e020c */
[C---:B------:R-:W-:Y:S02]  /*0e80*/  IMAD.WIDE R8, R7.reuse, 0x4, R20 ;  /* 0x0000000407087825 */ /* 0x040fe400078e0214 */
[----:B------:R-:W2:Y:S02]  /*0e90*/  LDG.E.CONSTANT R21, desc[UR6][R20.64] ;  /* 0x0000000614157981 */ /* 0x000ea4000c1e9900 */
[C---:B------:R-:W-:Y:S02]  /*0ea0*/  IMAD.WIDE R14, R7.reuse, 0x4, R8 ;  /* 0x00000004070e7825 */ /* 0x040fe400078e0208 */
[----:B------:R-:W3:Y:S02]  /*0eb0*/  LDG.E.CONSTANT R9, desc[UR6][R8.64] ;  /* 0x0000000608097981 */ /* 0x000ee4000c1e9900 */
[----:B------:R-:W-:Y:S02]  /*0ec0*/  IMAD.WIDE R18, R7, 0x4, R14 ;  /* 0x0000000407127825 */ /* 0x000fe400078e020e */
[----:B------:R-:W4:Y:S04]  /*0ed0*/  LDG.E.CONSTANT R23, desc[UR6][R14.64] ;  /* 0x000000060e177981 */ /* 0x000f28000c1e9900 */
[----:B------:R-:W5:Y:S01]  /*0ee0*/  LDG.E.CONSTANT R19, desc[UR6][R18.64] ;  /* 0x0000000612137981 */ /* 0x000f62000c1e9900 */
[----:B------:R-:W-:Y:S01]  /*0ef0*/  VIADD R11, R11, 0x4 ;  /* 0x000000040b0b7836 */ /* 0x000fe20000000000 */
[----:B--2---:R-:W-:-:S02]  /*0f00*/  ISETP.GT.AND P0, PT, R21, R16, PT ;  /* 0x000000101500720c */ /* 0x004fc40003f04270 */
[----:B------:R-:W-:Y:S02]  /*0f10*/  VIMNMX R2, PT, PT, R21, R16, !PT ;  /* 0x0000001015027248 */ /* 0x000fe40007fe0100 */
[----:B------:R-:W-:Y:S02]  /*0f20*/  SEL R17, R27, R17, P0 ;  /* 0x000000111b117207 */ /* 0x000fe40000000000 */
[----:B------:R-:W-:Y:S02]  /*0f30*/  ISETP.NE.AND P0, PT, R11, RZ, PT ;  /* 0x000000ff0b00720c */ /* 0x000fe40003f05270 */
[----:B---3--:R-:W-:Y:S02]  /*0f40*/  VIMNMX R4, PT, PT, R2, R9, !PT ;  /* 0x0000000902047248 */ /* 0x008fe40007fe0100 */
[----:B------:R-:W-:Y:S02]  /*0f50*/  ISETP.GT.AND P1, PT, R9, R2, PT ;  /* 0x000000020900720c */ /* 0x000fe40003f24270 */
[----:B----4-:R-:W-:-:S02]  /*0f60*/  ISETP.GT.AND P2, PT, R23, R4, PT ;  /* 0x000000041700720c */ /* 0x010fc40003f44270 */
[----:B------:R-:W-:Y:S02]  /*0f70*/  VIMNMX R4, PT, PT, R4, R23, !PT ;  /* 0x0000001704047248 */ /* 0x000fe40007fe0100 */
[----:B------:R-:W-:Y:S01]  /*0f80*/  SEL R17, R10, R17, P1 ;  /* 0x000000110a117207 */ /* 0x000fe20000800000 */
[----:B------:R-:W-:Y:S01]  /*0f90*/  IMAD R10, R7, 0x4, R10 ;  /* 0x00000004070a7824 */ /* 0x000fe200078e020a */
[----:B-----5:R-:W-:Y:S02]  /*0fa0*/  ISETP.GT.AND P1, PT, R19, R4, PT ;  /* 0x000000041300720c */ /* 0x020fe40003f24270 */
[----:B------:R-:W-:Y:S01]  /*0fb0*/  SEL R17, R28, R17, P2 ;  /* 0x000000111c117207 */ /* 0x000fe20001000000 */
[C---:B------:R-:W-:Y:S01]  /*0fc0*/  IMAD R28, R7.reuse, 0x4, R28 ;  /* 0x00000004071c7824 */ /* 0x040fe200078e021c */
[C---:B------:R-:W-:Y:S02]  /*0fd0*/  IADD3 R2, PT, PT, R7.reuse, R27, R7 ;  /* 0x0000001b07027210 */ /* 0x040fe40007ffe007 */
[----:B------:R-:W-:Y:S01]  /*0fe0*/  SEL R17, R26, R17, P1 ;  /* 0x000000111a117207 */ /* 0x000fe20000800000 */
[----:B------:R-:W-:Y:S01]  /*0ff0*/  IMAD R26, R7, 0x4, R26 ;  /* 0x00000004071a7824 */ /* 0x000fe200078e021a */
[----:B------:R-:W-:-:S02]  /*1000*/  VIMNMX R16, PT, PT, R4, R19, !PT ;  /* 0x0000001304107248 */ /* 0x000fc40007fe0100 */
[----:B------:R-:W-:Y:S01]  /*1010*/  IADD3 R27, PT, PT, R7, R2, R7 ;  /* 0x00000002071b7210 */ /* 0x000fe20007ffe007 */
[----:B------:R-:W-:Y:S06]  /*1020*/  @P0 BRA `(.L_x_4) ;  /* 0xfffffffc00900947 */ /* 0x000fec000383ffff */
.L_x_3:
[----:B------:R-:W-:Y:S05]  /*1030*/  BSYNC.RECONVERGENT B1 ;  /* 0x0000000000017941 */ /* 0x000fea0003800200 */
.L_x_2:
[----:B------:R-:W-:-:S13]  /*1040*/  ISETP.NE.AND P0, PT, R6, RZ, PT ;  /* 0x000000ff0600720c */ /* 0x000fda0003f05270 */
[----:B------:R-:W-:Y:S05]  /*1050*/  @!P0 BRA `(.L_x_1) ;  /* 0x00000000002c8947 */ /* 0x000fea0003800000 */
[----:B------:R-:W1:Y:S01]  /*1060*/  LDC.64 R8, c[0x0][0x380] ;  /* 0x0000e000ff087b82 */ /* 0x000e620000000a00 */
[----:B------:R-:W-:-:S07]  /*1070*/  IMAD.MOV R6, RZ, RZ, -R6 ;  /* 0x000000ffff067224 */ /* 0x000fce00078e0a06 */
.L_x_11:
[----:B-1----:R-:W-:-:S06]  /*1080*/  IMAD.WIDE R10, R27, 0x4, R8 ;  /* 0x000000041b0a7825 */ /* 0x002fcc00078e0208 */
[----:B------:R-:W2:Y:S01]  /*1090*/  LDG.E.CONSTANT R11, desc[UR6][R10.64] ;  /* 0x000000060a0b7981 */ /* 0x000ea2000c1e9900 */
[----:B------:R-:W-:-:S05]  /*10a0*/  VIADD R6, R6, 0x1 ;  /* 0x0000000106067836 */ /* 0x000fca0000000000 */
[----:B------:R-:W-:Y:S02]  /*10b0*/  ISETP.NE.AND P0, PT, R6, RZ, PT ;  /* 0x000000ff0600720c */ /* 0x000fe40003f05270 */
[CC--:B--2---:R-:W-:Y:S02]  /*10c0*/  ISETP.GT.AND P1, PT, R11.reuse, R16.reuse, PT ;  /* 0x000000100b00720c */ /* 0x0c4fe40003f24270 */
[----:B------:R-:W-:Y:S02]  /*10d0*/  VIMNMX R16, PT, PT, R11, R16, !PT ;  /* 0x000000100b107248 */ /* 0x000fe40007fe0100 */
[----:B------:R-:W-:Y:S01]  /*10e0*/  SEL R17, R27, R17, P1 ;  /* 0x000000111b117207 */ /* 0x000fe20000800000 */
[----:B------:R-:W-:-:S06]  /*10f0*/  IMAD.IADD R27, R7, 0x1, R27 ;  /* 0x00000001071b7824 */ /* 0x000fcc00078e021b */
[----:B------:R-:W-:Y:S05]  /*1100*/  @P0 BRA `(.L_x_11) ;  /* 0xfffffffc00dc0947 */ /* 0x000fea000383ffff */
.L_x_1:
[----:B------:R-:W-:Y:S05]  /*1110*/  BSYNC.RECONVERGENT B2 ;  /* 0x0000000000027941 */ /* 0x000fea0003800200 */
.L_x_0:
[----:B------:R-:W-:Y:S05]  /*1120*/  WARPSYNC.ALL ;  /* 0x0000000000007948 */ /* 0x000fea0003800000 */
[----:B------:R-:W1:Y:S01]  /*1130*/  S2UR UR5, SR_CgaCtaId ;  /* 0x00000000000579c3 */ /* 0x000e620000008800 */
[----:B------:R-:W-:Y:S01]  /*1140*/  UMOV UR4, 0x400 ;  /* 0x0000040000047882 */ /* 0x000fe20000000000 */
[----:B------:R-:W-:Y:S01]  /*1150*/  ISETP.GE.U32.AND P0, PT, R5, 0x80, PT ;  /* 0x000000800500780c */ /* 0x000fe20003f06070 */
[----:B-1----:R-:W-:-:S06]  /*1160*/  ULEA UR4, UR5, UR4, 0x18 ;  /* 0x0000000405047291 */ /* 0x002fcc000f8ec0ff */
[----:B------:R-:W-:-:S05]  /*1170*/  LEA R2, R0, UR4, 0x3 ;  /* 0x0000000400027c11 */ /* 0x000fca000f8e18ff */
[----:B------:R1:W-:Y:S01]  /*1180*/  STS.64 [R2], R16 ;  /* 0x0000001002007388 */ /* 0x0003e20000000a00 */
[----:B------:R-:W-:Y:S06]  /*1190*/  BAR.SYNC.DEFER_BLOCKING 0x0 ;  /* 0x0000000000007b1d */ /* 0x000fec0000010000 */
[----:B------:R-:W-:Y:S05]  /*11a0*/  @!P0 BRA `(.L_x_12) ;  /* 0x0000000000408947 */ /* 0x000fea0003800000 */
.L_x_15:
[----:B------:R-:W-:Y:S01]  /*11b0*/  SHF.R.U32.HI R11, RZ, 0x1, R5 ;  /* 0x00000001ff0b7819 */ /* 0x000fe20000011605 */
[----:B------:R-:W-:Y:S03]  /*11c0*/  BSSY.RECONVERGENT B0, `(.L_x_13) ;  /* 0x000000a000007945 */ /* 0x000fe60003800200 */
[----:B------:R-:W-:-:S13]  /*11d0*/  ISETP.GE.U32.AND P0, PT, R0, R11, PT ;  /* 0x0000000b0000720c */ /* 0x000fda0003f06070 */
[----:B--2---:R-:W-:Y:S05]  /*11e0*/  @P0 BRA `(.L_x_14) ;  /* 0x00000000001c0947 */ /* 0x004fea0003800000 */
[----:B------:R-:W-:Y:S01]  /*11f0*/  IMAD R9, R11, 0x8, R2 ;  /* 0x000000080b097824 */ /* 0x000fe200078e0202 */
[----:B------:R-:W-:Y:S05]  /*1200*/  LDS.64 R6, [R2] ;  /* 0x0000000002067984 */ /* 0x000fea0000000a00 */
[----:B------:R-:W2:Y:S02]  /*1210*/  LDS.64 R8, [R9] ;  /* 0x0000000009087984 */ /* 0x000ea40000000a00 */
[----:B--2---:R-:W-:-:S13]  /*1220*/  ISETP.GT.AND P0, PT, R8, R6, PT ;  /* 0x000000060800720c */ /* 0x004fda0003f04270 */
[----:B------:R-:W-:Y:S02]  /*1230*/  @!P0 IMAD.MOV.U32 R8, RZ, RZ, R6 ;  /* 0x000000ffff088224 */ /* 0x000fe400078e0006 */
[----:B------:R-:W-:-:S05]  /*1240*/  @!P0 IMAD.MOV.U32 R9, RZ, RZ, R7 ;  /* 0x000000ffff098224 */ /* 0x000fca00078e0007 */
[----:B------:R2:W-:Y:S02]  /*1250*/  STS.64 [R2], R8 ;  /* 0x0000000802007388 */ /* 0x0005e40000000a00 */
.L_x_14:
[----:B------:R-:W-:Y:S05]  /*1260*/  BSYNC.RECONVERGENT B0 ;  /* 0x0000000000007941 */ /* 0x000fea0003800200 */
.L_x_13:
[----:B------:R-:W-:Y:S01]  /*1270*/  BAR.SYNC.DEFER_BLOCKING 0x0 ;  /* 0x0000000000007b1d */ /* 0x000fe20000010000 */
[----:B------:R-:W-:Y:S01]  /*1280*/  ISETP.GT.U32.AND P0, PT, R5, 0xff, PT ;  /* 0x000000ff0500780c */ /* 0x000fe20003f04070 */
[----:B------:R-:W-:-:S12]  /*1290*/  IMAD.MOV.U32 R5, RZ, RZ, R11 ;  /* 0x000000ffff057224 */ /* 0x000fd800078e000b */
[----:B------:R-:W-:Y:S05]  /*12a0*/  @P0 BRA `(.L_x_15) ;  /* 0xfffffffc00c00947 */ /* 0x000fea000383ffff */
.L_x_12:
[----:B------:R-:W-:-:S13]  /*12b0*/  ISETP.GT.U32.AND P0, PT, R0, 0x1f, PT ;  /* 0x0000001f0000780c */ /* 0x000fda0003f04070 */
[----:B------:R-:W-:Y:S05]  /*12c0*/  @P0 EXIT ;  /* 0x000000000000094d */ /* 0x000fea0003800000 */
[----:B------:R-:W-:Y:S04]  /*12d0*/  LDS.64 R4, [R2] ;  /* 0x0000000002047984 */ /* 0x000fe80000000a00 */
[----:B------:R-:W3:Y:S04]  /*12e0*/  LDS.64 R6, [R2+0x100] ;  /* 0x0001000002067984 */ /* 0x000ee80000000a00 */
[----:B--2---:R-:W2:Y:S04]  /*12f0*/  LDS.64 R8, [R2+0x80] ;  /* 0x0000800002087984 */ /* 0x004ea80000000a00 */
[----:B------:R-:W4:Y:S04]  /*1300*/  LDS.64 R10, [R2+0x40] ;  /* 0x00004000020a7984 */ /* 0x000f280000000a00 */
[----:B0-----:R-:W0:Y:S04]  /*1310*/  LDS.64 R12, [R2+0x20] ;  /* 0x00002000020c7984 */ /* 0x001e280000000a00 */
[----:B------:R-:W5:Y:S04]  /*1320*/  LDS.64 R14, [R2+0x10] ;  /* 0x00001000020e7984 */ /* 0x000f680000000a00 */
[----:B-1----:R-:W1:Y:S01]  /*1330*/  LDS.64 R16, [R2+0x8] ;  /* 0x0000080002107984 */ /* 0x002e620000000a00 */
[----:B---3--:R-:W-:-:S13]  /*1340*/  ISETP.GT.AND P3, PT, R6, R4, PT ;  /* 0x000000040600720c */ /* 0x008fda0003f64270 */
[----:B------:R-:W-:Y:S02]  /*1350*/  @!P3 IMAD.MOV.U32 R6, RZ, RZ, R4 ;  /* 0x000000ffff06b224 */ /* 0x000fe400078e0004 */
[----:B------:R-:W-:-:S03]  /*1360*/  @!P3 IMAD.MOV.U32 R7, RZ, RZ, R5 ;  /* 0x000000ffff07b224 */ /* 0x000fc600078e0005 */
[----:B--2---:R-:W-:-:S13]  /*1370*/  ISETP.GT.AND P4, PT, R8, R6, PT ;  /* 0x000000060800720c */ /* 0x004fda0003f84270 */
[----:B------:R-:W-:Y:S02]  /*1380*/  @P4 IMAD.MOV.U32 R6, RZ, RZ, R8 ;  /* 0x000000ffff064224 */ /* 0x000fe400078e0008 */
[----:B------:R-:W-:-:S03]  /*1390*/  @P4 IMAD.MOV.U32 R7, RZ, RZ, R9 ;  /* 0x000000ffff074224 */ /* 0x000fc600078e0009 */
[----:B----4-:R-:W-:-:S13]  /*13a0*/  ISETP.GT.AND P2, PT, R10, R6, PT ;  /* 0x000000060a00720c */ /* 0x010fda0003f44270 */
[----:B------:R-:W-:Y:S02]  /*13b0*/  @P2 IMAD.MOV.U32 R6, RZ, RZ, R10 ;  /* 0x000000ffff062224 */ /* 0x000fe400078e000a */
[----:B------:R-:W-:-:S03]  /*13c0*/  @P2 IMAD.MOV.U32 R7, RZ, RZ, R11 ;  /* 0x000000ffff072224 */ /* 0x000fc600078e000b */
[----:B0-----:R-:W-:-:S13]  /*13d0*/  ISETP.GT.AND P1, PT, R12, R6, PT ;  /* 0x000000060c00720c */ /* 0x001fda0003f24270 */
[----:B------:R-:W-:Y:S02]  /*13e0*/  @P1 IMAD.MOV.U32 R6, RZ, RZ, R12 ;  /* 0x000000ffff061224 */ /* 0x000fe400078e000c */
[----:B------:R-:W-:-:S03]  /*13f0*/  @P1 IMAD.MOV.U32 R7, RZ, RZ, R13 ;  /* 0x000000ffff071224 */ /* 0x000fc600078e000d */
[----:B-----5:R-:W-:-:S13]  /*1400*/  ISETP.GT.AND P0, PT, R14, R6, PT ;  /* 0x000000060e00720c */ /* 0x020fda0003f04270 */
[----:B------:R-:W-:Y:S02]  /*1410*/  @P0 IMAD.MOV.U32 R6, RZ, RZ, R14 ;  /* 0x000000ffff060224 */ /* 0x000fe400078e000e */
[----:B------:R-:W-:Y:S01]  /*1420*/  @P0 IMAD.MOV.U32 R7, RZ, RZ, R15 ;  /* 0x000000ffff070224 */ /* 0x000fe200078e000f */
[----:B------:R-:W-:Y:S02]  /*1430*/  ISETP.NE.AND P0, PT, R0, RZ, PT ;  /* 0x000000ff0000720c */ /* 0x000fe40003f05270 */
[----:B-1----:R-:W-:-:S13]  /*1440*/  ISETP.GT.AND P3, PT, R16, R6, PT ;  /* 0x000000061000720c */ /* 0x002fda0003f64270 */
[----:B------:R-:W-:Y:S02]  /*1450*/  @P3 IMAD.MOV.U32 R6, RZ, RZ, R16 ;  /* 0x000000ffff063224 */ /* 0x000fe400078e0010 */
[----:B------:R-:W-:-:S05]  /*1460*/  @P3 IMAD.MOV.U32 R7, RZ, RZ, R17 ;  /* 0x000000ffff073224 */ /* 0x000fca00078e0011 */
[----:B------:R0:W-:Y:S01]  /*1470*/  STS.64 [R2], R6 ;  /* 0x0000000602007388 */ /* 0x0001e20000000a00 */
[----:B------:R-:W-:Y:S05]  /*1480*/  @P0 EXIT ;  /* 0x000000000000094d */ /* 0x000fea0003800000 */
[----:B------:R-:W1:Y:S01]  /*1490*/  S2UR UR5, SR_CgaCtaId ;  /* 0x00000000000579c3 */ /* 0x000e620000008800 */
[----:B------:R-:W-:-:S07]  /*14a0*/  UMOV UR4, 0x400 ;  /* 0x0000040000047882 */ /* 0x000fce0000000000 */
[----:B------:R-:W0:Y:S01]  /*14b0*/  LDC.64 R4, c[0x0][0x390] ;  /* 0x0000e400ff047b82 */ /* 0x000e220000000a00 */
[----:B-1----:R-:W-:Y:S01]  /*14c0*/  ULEA UR4, UR5, UR4, 0x18 ;  /* 0x0000000405047291 */ /* 0x002fe2000f8ec0ff */
[----:B0-----:R-:W-:-:S08]  /*14d0*/  IMAD.WIDE.U32 R2, R3, 0x8, R4 ;  /* 0x0000000803027825 */ /* 0x001fd000078e0004 */
[----:B------:R-:W0:Y:S04]  /*14e0*/  LDS.64 R6, [UR4] ;  /* 0x00000004ff067984 */ /* 0x000e280008000a00 */
[----:B0-----:R-:W-:Y:S04]  /*14f0*/  STG.E desc[UR6][R2.64], R6 ;  /* 0x0000000602007986 */ /* 0x001fe8000c101906 */
[----:B------:R-:W-:Y:S01]  /*1500*/  STG.E desc[UR6][R2.64+0x4], R7 ;  /* 0x0000040702007986 */ /* 0x000fe2000c101906 */
[----:B------:R-:W-:Y:S05]  /*1510*/  EXIT ;  /* 0x000000000000794d */ /* 0x000fea0003800000 */
.L_x_16:
[----:B------:R-:W-:-:S00]  /*1520*/  BRA `(.L_x_16) ;  /* 0xfffffffc00fc7947 */ /* 0x000fc0000383ffff */
[----:B------:R-:W-:-:S00]  /*1530*/  NOP ;  /* 0x0000000000007918 */ /* 0x000fc00000000000 */
        /* <DEDUP_REMOVED lines=12> */
.L_x_23:


//--------------------- .text._Z20max_value_with_indexPKiiP7MaxPair --------------------------
	.section	.text._Z20max_value_with_indexPKiiP7MaxPair,"ax",@progbits
	.align	128
        .global         _Z20max_value_with_indexPKiiP7MaxPair
        .type           _Z20max_value_with_indexPKiiP7MaxPair,@function
        .size           _Z20max_value_with_indexPKiiP7MaxPair,(.L_x_24 - _Z20max_value_with_indexPKiiP7MaxPair)
        .other          _Z20max_value_with_indexPKiiP7MaxPair,@"STO_CUDA_ENTRY STV_DEFAULT"
_Z20max_value_with_indexPKiiP7MaxPair:
.text._Z20max_value_with_indexPKiiP7MaxPair:
[----:B------:R-:W-:Y:S01]  /*0000*/  LDC R1, c[0x0][0x37c] ;  /* 0x0000df00ff017b82 */ /* 0x000fe20000000800 */
[----:B------:R-:W0:Y:S01]  /*0010*/  S2R R9, SR_CTAID.X ;  /* 0x0000000000097919 */ /* 0x000e220000002500 */
[----:B------:R-:W0:Y:S01]  /*0020*/  LDCU UR8, c[0x0][0x360] ;  /* 0x00006c00ff0877ac */ /* 0x000e220008000800 */
[----:B------:R-:W0:Y:S01]  /*0030*/  S2R R8, SR_TID.X ;  /* 0x0000000000087919 */ /* 0x000e220000002100 */
[----:B------:R-:W1:Y:S01]  /*0040*/  LDCU UR4, c[0x0][0x388] ;  /* 0x00007100ff0477ac */ /* 0x000e620008000800 */
[----:B------:R-:W2:Y:S01]  /*0050*/  LDCU.64 UR6, c[0x0][0x358] ;  /* 0x00006b00ff0677ac */ /* 0x000ea20008000a00 */
[----:B0-----:R-:W-:-:S05]  /*0060*/  IMAD R7, R9, UR8, R8 ;  /* 0x0000000809077c24 */ /* 0x001fca000f8e0208 */
[----:B-1----:R-:W-:-:S13]  /*0070*/  ISETP.GE.AND P0, PT, R7, UR4, PT ;  /* 0x0000000407007c0c */ /* 0x002fda000bf06270 */
[----:B------:R-:W0:Y:S02]  /*0080*/  @!P0 LDC.64 R2, c[0x0][0x380] ;  /* 0x0000e000ff028b82 */ /* 0x000e240000000a00 */
[----:B0-----:R-:W-:-:S05]  /*0090*/  @!P0 IMAD.WIDE R2, R7, 0x4, R2 ;  /* 0x0000000407028825 */ /* 0x001fca00078e0202 */
[----:B--2---:R-:W2:Y:S01]  /*00a0*/  @!P0 LDG.E R6, desc[UR6][R2.64] ;  /* 0x0000000602068981 */ /* 0x004ea2000c1e1900 */
[----:B------:R-:W0:Y:S01]  /*00b0*/  S2UR UR5, SR_CgaCtaId ;  /* 0x00000000000579c3 */ /* 0x000e220000008800 */
[----:B------:R-:W-:Y:S01]  /*00c0*/  UMOV UR4, 0x400 ;  /* 0x0000040000047882 */ /* 0x000fe20000000000 */
[----:B------:R-:W-:Y:S02]  /*00d0*/  @P0 IMAD.MOV.U32 R5, RZ, RZ, -0x1 ;  /* 0xffffffffff050424 */ /* 0x000fe400078e00ff */
[----:B------:R-:W-:Y:S01]  /*00e0*/  IMAD.U32 R4, RZ, RZ, UR8 ;  /* 0x00000008ff047e24 */ /* 0x000fe2000f8e00ff */
[----:B0-----:R-:W-:-:S06]  /*00f0*/  ULEA UR4, UR5, UR4, 0x18 ;  /* 0x0000000405047291 */ /* 0x001fcc000f8ec0ff */
[----:B------:R-:W-:-:S05]  /*0100*/  LEA R0, R8, UR4, 0x3 ;  /* 0x0000000408007c11 */ /* 0x000fca000f8e18ff */
[----:B--2---:R0:W-:Y:S04]  /*0110*/  @!P0 STS.64 [R0], R6 ;  /* 0x0000000600008388 */ /* 0x0041e80000000a00 */
[----:B------:R0:W-:Y:S01]  /*0120*/  @P0 STS [R0], R5 ;  /* 0x0000000500000388 */ /* 0x0001e20000000800 */
[----:B------:R-:W-:Y:S01]  /*0130*/  BAR.SYNC.DEFER_BLOCKING 0x0 ;  /* 0x0000000000007b1d */ /* 0x000fe20000010000 */
[----:B------:R-:W-:-:S13]  /*0140*/  ISETP.GE.U32.AND P0, PT, R4, 0x2, PT ;  /* 0x000000020400780c */ /* 0x000fda0003f06070 */
[----:B0-----:R-:W-:Y:S05]  /*0150*/  @!P0 BRA `(.L_x_17) ;  /* 0x00000000003c8947 */ /* 0x001fea0003800000 */
[----:B------:R-:W-:Y:S01]  /*0160*/  BSSY.RECONVERGENT B0, `(.L_x_17) ;  /* 0x000000e000007945 */ /* 0x000fe20003800200 */
.L_x_19:
[----:B------:R-:W-:Y:S02]  /*0170*/  SHF.R.U32.HI R5, RZ, 0x1, R4 ;  /* 0x00000001ff057819 */ /* 0x000fe40000011604 */
[----:B------:R-:W-:Y:S02]  /*0180*/  ISETP.GT.U32.AND P0, PT, R4, 0x3, PT ;  /* 0x000000030400780c */ /* 0x000fe40003f04070 */
[----:B------:R-:W-:-:S13]  /*0190*/  ISETP.GE.U32.AND P1, PT, R8, R5, PT ;  /* 0x000000050800720c */ /* 0x000fda0003f26070 */
[----:B0-----:R-:W-:Y:S05]  /*01a0*/  @P1 BRA `(.L_x_18) ;  /* 0x00000000001c1947 */ /* 0x001fea0003800000 */
[----:B------:R-:W-:Y:S01]  /*01b0*/  IMAD R2, R5, 0x8, R0 ;  /* 0x0000000805027824 */ /* 0x000fe200078e0200 */
[----:B------:R-:W-:Y:S01]  /*01c0*/  LDS R3, [R0] ;  /* 0x0000000000037984 */ /* 0x000fe20000000800 */
[----:B------:R-:W-:Y:S05]  /*01d0*/  WARPSYNC.ALL ;  /* 0x0000000000007948 */ /* 0x000fea0003800000 */
[----:B------:R-:W0:Y:S02]  /*01e0*/  LDS.64 R6, [R2] ;  /* 0x0000000002067984 */ /* 0x000e240000000a00 */
[----:B0-----:R-:W-:-:S13]  /*01f0*/  ISETP.GT.AND P1, PT, R6, R3, PT ;  /* 0x000000030600720c */ /* 0x001fda0003f24270 */
[----:B------:R0:W-:Y:S01]  /*0200*/  @P1 STS.64 [R0], R6 ;  /* 0x0000000600001388 */ /* 0x0001e20000000a00 */
[----:B------:R-:W-:Y:S06]  /*0210*/  BAR.SYNC.DEFER_BLOCKING 0x0 ;  /* 0x0000000000007b1d */ /* 0x000fec0000010000 */
.L_x_18:
[----:B------:R-:W-:Y:S01]  /*0220*/  IMAD.MOV.U32 R4, RZ, RZ, R5 ;  /* 0x000000ffff047224 */ /* 0x000fe200078e0005 */
[----:B------:R-:W-:Y:S06]  /*0230*/  @P0 BRA `(.L_x_19) ;  /* 0xfffffffc00cc0947 */ /* 0x000fec000383ffff */
[----:B------:R-:W-:Y:S05]  /*0240*/  BSYNC.RECONVERGENT B0 ;  /* 0x0000000000007941 */ /* 0x000fea0003800200 */
.L_x_17:
[----:B------:R-:W-:-:S13]  /*0250*/  ISETP.NE.AND P0, PT, R8, RZ, PT ;  /* 0x000000ff0800720c */ /* 0x000fda0003f05270 */
[----:B------:R-:W-:Y:S05]  /*0260*/  @P0 EXIT ;  /* 0x000000000000094d */ /* 0x000fea0003800000 */
[----:B------:R-:W1:Y:S01]  /*0270*/  S2UR UR5, SR_CgaCtaId ;  /* 0x00000000000579c3 */ /* 0x000e620000008800 */
[----:B------:R-:W-:-:S07]  /*0280*/  UMOV UR4, 0x400 ;  /* 0x0000040000047882 */ /* 0x000fce0000000000 */
[----:B------:R-:W2:Y:S01]  /*0290*/  LDC.64 R2, c[0x0][0x390] ;  /* 0x0000e400ff027b82 */ /* 0x000ea20000000a00 */
[----:B-1----:R-:W-:Y:S01]  /*02a0*/  ULEA UR4, UR5, UR4, 0x18 ;  /* 0x0000000405047291 */ /* 0x002fe2000f8ec0ff */
[----:B--2---:R-:W-:-:S08]  /*02b0*/  IMAD.WIDE.U32 R2, R9, 0x8, R2 ;  /* 0x0000000809027825 */ /* 0x004fd000078e0002 */
[----:B------:R-:W1:Y:S04]  /*02c0*/  LDS.64 R4, [UR4] ;  /* 0x00000004ff047984 */ /* 0x000e680008000a00 */
[----:B-1----:R-:W-:Y:S04]  /*02d0*/  STG.E desc[UR6][R2.64], R4 ;  /* 0x0000000402007986 */ /* 0x002fe8000c101906 */
[----:B------:R-:W-:Y:S01]  /*02e0*/  STG.E desc[UR6][R2.64+0x4], R5 ;  /* 0x0000040502007986 */ /* 0x000fe2000c101906 */
[----:B------:R-:W-:Y:S05]  /*02f0*/  EXIT ;  /* 0x000000000000794d */ /* 0x000fea0003800000 */
.L_x_20:
        /* <DEDUP_REMOVED lines=16> */
.L_x_24:


//--------------------- .text._Z6warmupv          --------------------------
	.section	.text._Z6warmupv,"ax",@progbits
	.align	128
        .global         _Z6warmupv
        .type           _Z6warmupv,@function
        .size           _Z6warmupv,(.L_x_25 - _Z6warmupv)
        .other          _Z6warmupv,@"STO_CUDA_ENTRY STV_DEFAULT"
_Z6warmupv:
.text._Z6warmupv:
[----:B------:R-:W0:Y:S01]  /*0000*/  LDC R1, c[0x0][0x37c] ;  /* 0x0000df00ff017b82 */ /* 0x000e220000000800 */
[----:B------:R-:W1:Y:S07]  /*0010*/  S2R R0, SR_TID.X ;  /* 0x0000000000007919 */ /* 0x000e6e0000002100 */
[----:B------:R-:W2:Y:S01]  /*0020*/  S2UR UR4, SR_CTAID.X ;  /* 0x00000000000479c3 */ /* 0x000ea20000002500 */
[----:B------:R-:W2:Y:S02]  /*0030*/  LDCU UR5, c[0x0][0x360] ;  /* 0x00006c00ff0577ac */ /* 0x000ea40008000800 */
[----:B--2---:R-:W-:Y:S01]  /*0040*/  UIMAD UR4, UR4, UR5, URZ ;  /* 0x00000005040472a4 */ /* 0x004fe2000f8e02ff */
[----:B-1----:R-:W-:-:S05]  /*0050*/  IMAD.MOV R0, RZ, RZ, -R0 ;  /* 0x000000ffff007224 */ /* 0x002fca00078e0a00 */
[----:B------:R-:W-:-:S13]  /*0060*/  ISETP.NE.AND P0, PT, R0, UR4, PT ;  /* 0x0000000400007c0c */ /* 0x000fda000bf05270 */
[----:B0-----:R-:W-:Y:S05]  /*0070*/  @P0 EXIT ;  /* 0x000000000000094d */ /* 0x001fea0003800000 */
[----:B------:R-:W-:Y:S01]  /*0080*/  MOV R0, 0x8 ;  /* 0x0000000800007802 */ /* 0x000fe20000000f00 */
[----:B------:R-:W0:Y:S01]  /*0090*/  LDCU.64 UR4, c[0x4][URZ] ;  /* 0x01000000ff0477ac */ /* 0x000e220008000a00 */
[----:B------:R-:W-:Y:S02]  /*00a0*/  CS2R R6, SRZ ;  /* 0x0000000000067805 */ /* 0x000fe4000001ff00 */
[----:B------:R1:W2:Y:S01]  /*00b0*/  LDC.64 R2, c[0x4][R0] ;  /* 0x0100000000027b82 */ /* 0x0002a20000000a00 */
[----:B0-----:R-:W-:Y:S02]  /*00c0*/  IMAD.U32 R4, RZ, RZ, UR4 ;  /* 0x00000004ff047e24 */ /* 0x001fe4000f8e00ff */
[----:B-1----:R-:W-:-:S07]  /*00d0*/  IMAD.U32 R5, RZ, RZ, UR5 ;  /* 0x00000005ff057e24 */ /* 0x002fce000f8e00ff */
[----:B------:R-:W-:-:S07]  /*00e0*/  LEPC R20, `(.L_x_21) ;  /* 0x000000001014794e */ /* 0x000fce0000000000 */
[----:B--2---:R-:W-:Y:S05]  /*00f0*/  CALL.ABS.NOINC R2 ;  /* 0x0000000002007343 */ /* 0x004fea0003c00000 */
.L_x_21:
[----:B------:R-:W-:Y:S05]  /*0100*/  EXIT ;  /* 0x000000000000794d */ /* 0x000fea0003800000 */
.L_x_22:
        /* <DEDUP_REMOVED lines=15> */
.L_x_25:


//--------------------- .nv.global.init           --------------------------
	.section	.nv.global.init,"aw",@progbits
.nv.global.init:
	.type		$str,@object
	.size		$str,(.L_0 - $str)
$str:
        /*0000*/ 	.byte	0x77, 0x61, 0x72, 0x6d, 0x75, 0x70, 0x20, 0x63, 0x6f, 0x6d, 0x70, 0x6c, 0x65, 0x74, 0x65, 0x0a
        /*0010*/ 	.byte	0x00
.L_0:


//--------------------- .nv.shared._Z14max_num_unrollPKiiP7MaxPair --------------------------
	.section	.nv.shared._Z14max_num_unrollPKiiP7MaxPair,"aw",@nobits
	.sectionflags	@""
	.align	16
	.zero		1024


//--------------------- .nv.shared.reserved.0     --------------------------
	.section	.nv.shared.reserved.0,"aw",@nobits
	.weak		__nv_reservedSMEM_offset_0_alias
	.size		__nv_reservedSMEM_offset_0_alias, 0, 64
	.other		__nv_reservedSMEM_offset_0_alias,@"STO_CUDA_RESERVED_SHARED STV_DEFAULT"
__nv_reservedSMEM_offset_0_alias:
	.zero		0
	.zero		64


//--------------------- .nv.shared._Z20max_value_with_indexPKiiP7MaxPair --------------------------
	.section	.nv.shared._Z20max_value_with_indexPKiiP7MaxPair,"aw",@nobits
	.sectionflags	@""
	.align	16
	.zero		1024


//--------------------- .nv.shared._Z6warmupv     --------------------------
	.section	.nv.shared._Z6warmupv,"aw",@nobits
	.sectionflags	@""
	.align	16
	.zero		1024


//--------------------- .nv.constant0._Z14max_num_unrollPKiiP7MaxPair --------------------------
	.section	.nv.constant0._Z14max_num_unrollPKiiP7MaxPair,"a",@progbits
	.sectionflags	@""
	.align	4
.nv.constant0._Z14max_num_unrollPKiiP7MaxPair:
	.zero		920


//--------------------- .nv.constant0._Z20max_value_with_indexPKiiP7MaxPair --------------------------
	.section	.nv.constant0._Z20max_value_with_indexPKiiP7MaxPair,"a",@progbits
	.sectionflags	@""
	.align	4
.nv.constant0._Z20max_value_with_indexPKiiP7MaxPair:
	.zero		920


//--------------------- .nv.constant0._Z6warmupv  --------------------------
	.section	.nv.constant0._Z6warmupv,"a",@progbits
	.sectionflags	@""
	.align	4
.nv.constant0._Z6warmupv:
	.zero		896


//--------------------- SYMBOLS --------------------------

	.type		.nv.reservedSmem.offset0,@object
	.size		.nv.reservedSmem.offset0,0x4
	.type		.nv.reservedSmem.cap,@object
	.size		.nv.reservedSmem.cap,0x4
	.type		vprintf,@function
